// auto-generated by cutlass_sweep.gemm — config: {"arch": "sm_100", "cluster_m": 1, "cluster_n": 1, "dtype": "bf16", "dtype_b": "bf16", "layout": "nt", "stages": 0, "tile_k": 128, "tile_m": 64, "tile_n": 192}
#include "cutlass/cutlass.h"
#include "cutlass/gemm/collective/collective_builder.hpp"
#include "cutlass/gemm/device/gemm_universal_adapter.h"
#include "cutlass/gemm/kernel/gemm_universal.hpp"
#include "cutlass/epilogue/collective/collective_builder.hpp"

using ElemA = cutlass::bfloat16_t;
using ElemB = cutlass::bfloat16_t;
using ElemCD = cutlass::bfloat16_t;
using Acc  = float;
using TileShape    = cute::Shape<cute::_64, cute::_192, cute::_128>;
using ClusterShape = cute::Shape<cute::_1, cute::_1, cute::_1>;

using CollectiveEpilogue = typename cutlass::epilogue::collective::CollectiveBuilder<
    cutlass::arch::Sm100, cutlass::arch::OpClassTensorOp,
    TileShape, ClusterShape,
    cutlass::epilogue::collective::EpilogueTileAuto,
    Acc, Acc,
    ElemCD, cutlass::layout::RowMajor, 128 / cutlass::sizeof_bits<ElemCD>::value,
    ElemCD, cutlass::layout::RowMajor, 128 / cutlass::sizeof_bits<ElemCD>::value,
    cutlass::epilogue::collective::EpilogueScheduleAuto
  >::CollectiveOp;

using CollectiveMainloop = typename cutlass::gemm::collective::CollectiveBuilder<
    cutlass::arch::Sm100, cutlass::arch::OpClassTensorOp,
    ElemA, cutlass::layout::RowMajor, 128 / cutlass::sizeof_bits<ElemA>::value,
    ElemB, cutlass::layout::ColumnMajor, 128 / cutlass::sizeof_bits<ElemB>::value,
    Acc,
    TileShape, ClusterShape,
    cutlass::gemm::collective::StageCountAutoCarveout<static_cast<int>(sizeof(typename CollectiveEpilogue::SharedStorage))>,
    cutlass::gemm::collective::KernelScheduleAuto
  >::CollectiveOp;

using GemmKernel = cutlass::gemm::kernel::GemmUniversal<
    cute::Shape<int,int,int,int>,
    CollectiveMainloop,
    CollectiveEpilogue
>;
using Gemm = cutlass::gemm::device::GemmUniversalAdapter<GemmKernel>;

// Force the device kernel symbol into the cubin without needing a host main.
auto* _anchor = &cutlass::device_kernel<GemmKernel>;


// ===== COMPILED SASS (sm_100a) =====

	.target	sm_100a

	.elftype	@"ET_EXEC"


//--------------------- .note.nv.tkinfo           --------------------------
	.section	.note.nv.tkinfo,"",@"SHT_NOTE"
	.sectionflags	@"SHF_NOTE_NV_TKINFO"
	.tkinfo
        /*0018*/ 	.word	0x00000002
        /*0030*/ 	.string	""
        /*0030*/ 	.string	"ptxas"
        /*0030*/ 	.string	"Cuda compilation tools, release 13.0, V13.0.88"
        /*0030*/ 	.string	"Build cuda_13.0.r13.0/compiler.36424714_0"
        /*0030*/ 	.string	"-arch sm_100a -m 64 "



//--------------------- .note.nv.cuinfo           --------------------------
	.section	.note.nv.cuinfo,"",@"SHT_NOTE"
	.sectionflags	@"SHF_NOTE_NV_CUINFO"
        /*0018*/ 	.short	0x0002
        /*001a*/ 	.short	0x0064
        /*001c*/ 	.short	0x0082
	.zero		2


//--------------------- .nv.info                  --------------------------
	.section	.nv.info,"",@"SHT_CUDA_INFO"
	.align	4


	//----- nvinfo : EIATTR_REGCOUNT
	.align		4
        /*0000*/ 	.byte	0x04, 0x2f
        /*0002*/ 	.short	(.L_19 - .L_18)
	.align		4
.L_18:
        /*0004*/ 	.word	index@(_ZN7cutlass13device_kernelINS_4gemm6kernel13GemmUniversalIN4cute5tupleIJiiiiEEENS1_10collective13CollectiveMmaINS1_35MainloopSm100TmaUmmaWarpSpecializedILi3ELi2ELi4ENS5_IJNS4_1CILi1EEESB_SB_EEEEENS5_IJNSA_ILi64EEENSA_ILi192EEENSA_ILi128EEEEEENS_10bfloat16_tENS5_IJlSB_lEEESI_SJ_NS4_8TiledMMAINS4_8MMA_AtomIJNS4_20SM100_MMA_F16BF16_SSISI_SI_fLi64ELi192ELNS4_4UMMA5MajorE0ELSO_0ELNSN_7ScaleInE0ELSP_0EEEEEENS4_6LayoutISC_NS5_IJNSA_ILi0EEEST_ST_EEEEENS5_IJNS4_10UnderscoreESW_SW_EEEEENS4_13SM90_TMA_LOADENS4_14ComposedLayoutINS4_7SwizzleILi3ELi4ELi3EEENS4_18smem_ptr_flag_bitsILi16EEENSS_INS5_IJNSA_ILi8EEESE_EEENS5_IJSE_SB_EEEEEEEvNS4_8identityESZ_S19_vS1A_EENS_8epilogue10collective18CollectiveEpilogueINS1C_23Sm100TmaWarpSpecializedILi3ELi2ELi32ELb1ELb0EEEJSH_NS5_IJNSS_ISE_SB_EES1H_EEESI_SJ_SI_SJ_NS1C_6fusion15FusionCallbacksIS1G_NS1J_17LinearCombinationISI_fSI_fLNS_15FloatRoundStyleE2EEESH_S1I_JEEENS4_5SM1004TMEM4LOAD26SM100_TMEM_LOAD_16dp256b8xESZ_S19_NS4_17SM75_U32x4_LDSM_NENS4_14SM90_TMA_STOREES19_NS4_17SM90_U32x4_STSM_NENS4_39AutoVectorizingCopyWithAssumedAlignmentILi128EEEEEEvvEEEEvNT_6ParamsE)
        /*0008*/ 	.word	0x00000070


	//----- nvinfo : EIATTR_FRAME_SIZE
	.align		4
.L_19:
        /*000c*/ 	.byte	0x04, 0x11
        /*000e*/ 	.short	(.L_21 - .L_20)
	.align		4
.L_20:
        /*0010*/ 	.word	index@($__internal_2_$__cuda_sm10x_tcgen05_guardrail_trap_unallocated_columns_being_dealloced)
        /*0014*/ 	.word	0x00000000


	//----- nvinfo : EIATTR_FRAME_SIZE
	.align		4
.L_21:
        /*0018*/ 	.byte	0x04, 0x11
        /*001a*/ 	.short	(.L_23 - .L_22)
	.align		4
.L_22:
        /*001c*/ 	.word	index@($__internal_1_$__cuda_sm10x_tcgen05_guardrail_trap_phase_invalid_during_alloc)
        /*0020*/ 	.word	0x00000000


	//----- nvinfo : EIATTR_FRAME_SIZE
	.align		4
.L_23:
        /*0024*/ 	.byte	0x04, 0x11
        /*0026*/ 	.short	(.L_25 - .L_24)
	.align		4
.L_24:
        /*0028*/ 	.word	index@($__internal_0_$__cuda_sm10x_tcgen05_guardrail_trap_col_being_dealloced_not_returned_by_alloc)
        /*002c*/ 	.word	0x00000000


	//----- nvinfo : EIATTR_FRAME_SIZE
	.align		4
.L_25:
        /*0030*/ 	.byte	0x04, 0x11
        /*0032*/ 	.short	(.L_27 - .L_26)
	.align		4
.L_26:
        /*0034*/ 	.word	index@(_ZN7cutlass13device_kernelINS_4gemm6kernel13GemmUniversalIN4cute5tupleIJiiiiEEENS1_10collective13CollectiveMmaINS1_35MainloopSm100TmaUmmaWarpSpecializedILi3ELi2ELi4ENS5_IJNS4_1CILi1EEESB_SB_EEEEENS5_IJNSA_ILi64EEENSA_ILi192EEENSA_ILi128EEEEEENS_10bfloat16_tENS5_IJlSB_lEEESI_SJ_NS4_8TiledMMAINS4_8MMA_AtomIJNS4_20SM100_MMA_F16BF16_SSISI_SI_fLi64ELi192ELNS4_4UMMA5MajorE0ELSO_0ELNSN_7ScaleInE0ELSP_0EEEEEENS4_6LayoutISC_NS5_IJNSA_ILi0EEEST_ST_EEEEENS5_IJNS4_10UnderscoreESW_SW_EEEEENS4_13SM90_TMA_LOADENS4_14ComposedLayoutINS4_7SwizzleILi3ELi4ELi3EEENS4_18smem_ptr_flag_bitsILi16EEENSS_INS5_IJNSA_ILi8EEESE_EEENS5_IJSE_SB_EEEEEEEvNS4_8identityESZ_S19_vS1A_EENS_8epilogue10collective18CollectiveEpilogueINS1C_23Sm100TmaWarpSpecializedILi3ELi2ELi32ELb1ELb0EEEJSH_NS5_IJNSS_ISE_SB_EES1H_EEESI_SJ_SI_SJ_NS1C_6fusion15FusionCallbacksIS1G_NS1J_17LinearCombinationISI_fSI_fLNS_15FloatRoundStyleE2EEESH_S1I_JEEENS4_5SM1004TMEM4LOAD26SM100_TMEM_LOAD_16dp256b8xESZ_S19_NS4_17SM75_U32x4_LDSM_NENS4_14SM90_TMA_STOREES19_NS4_17SM90_U32x4_STSM_NENS4_39AutoVectorizingCopyWithAssumedAlignmentILi128EEEEEEvvEEEEvNT_6ParamsE)
        /*0038*/ 	.word	0x00000000


	//----- nvinfo : EIATTR_MIN_STACK_SIZE
	.align		4
.L_27:
        /*003c*/ 	.byte	0x04, 0x12
        /*003e*/ 	.short	(.L_29 - .L_28)
	.align		4
.L_28:
        /*0040*/ 	.word	index@(_ZN7cutlass13device_kernelINS_4gemm6kernel13GemmUniversalIN4cute5tupleIJiiiiEEENS1_10collective13CollectiveMmaINS1_35MainloopSm100TmaUmmaWarpSpecializedILi3ELi2ELi4ENS5_IJNS4_1CILi1EEESB_SB_EEEEENS5_IJNSA_ILi64EEENSA_ILi192EEENSA_ILi128EEEEEENS_10bfloat16_tENS5_IJlSB_lEEESI_SJ_NS4_8TiledMMAINS4_8MMA_AtomIJNS4_20SM100_MMA_F16BF16_SSISI_SI_fLi64ELi192ELNS4_4UMMA5MajorE0ELSO_0ELNSN_7ScaleInE0ELSP_0EEEEEENS4_6LayoutISC_NS5_IJNSA_ILi0EEEST_ST_EEEEENS5_IJNS4_10UnderscoreESW_SW_EEEEENS4_13SM90_TMA_LOADENS4_14ComposedLayoutINS4_7SwizzleILi3ELi4ELi3EEENS4_18smem_ptr_flag_bitsILi16EEENSS_INS5_IJNSA_ILi8EEESE_EEENS5_IJSE_SB_EEEEEEEvNS4_8identityESZ_S19_vS1A_EENS_8epilogue10collective18CollectiveEpilogueINS1C_23Sm100TmaWarpSpecializedILi3ELi2ELi32ELb1ELb0EEEJSH_NS5_IJNSS_ISE_SB_EES1H_EEESI_SJ_SI_SJ_NS1C_6fusion15FusionCallbacksIS1G_NS1J_17LinearCombinationISI_fSI_fLNS_15FloatRoundStyleE2EEESH_S1I_JEEENS4_5SM1004TMEM4LOAD26SM100_TMEM_LOAD_16dp256b8xESZ_S19_NS4_17SM75_U32x4_LDSM_NENS4_14SM90_TMA_STOREES19_NS4_17SM90_U32x4_STSM_NENS4_39AutoVectorizingCopyWithAssumedAlignmentILi128EEEEEEvvEEEEvNT_6ParamsE)
        /*0044*/ 	.word	0x00000000
.L_29:


//--------------------- .nv.compat                --------------------------
	.section	.nv.compat,"",@"SHT_CUDA_COMPAT_INFO"
	.align	4
        /*0000*/ 	.byte	0x02, 0x09, 0x01, 0x00, 0x02, 0x02, 0x02, 0x00, 0x02, 0x05, 0x05, 0x00, 0x03, 0x07, 0x01, 0x01
        /*0010*/ 	.byte	0x02, 0x03, 0x01, 0x00, 0x02, 0x06, 0x01, 0x00, 0x04, 0x0b, 0x08, 0x00, 0x09, 0x00, 0x00, 0x00
        /*0020*/ 	.byte	0x00, 0x00, 0x00, 0x00


//--------------------- .nv.info._ZN7cutlass13device_kernelINS_4gemm6kernel13GemmUniversalIN4cute5tupleIJiiiiEEENS1_10collective13CollectiveMmaINS1_35MainloopSm100TmaUmmaWarpSpecializedILi3ELi2ELi4ENS5_IJNS4_1CILi1EEESB_SB_EEEEENS5_IJNSA_ILi64EEENSA_ILi192EEENSA_ILi128EEEEEENS_10bfloat16_tENS5_IJlSB_lEEESI_SJ_NS4_8TiledMMAINS4_8MMA_AtomIJNS4_20SM100_MMA_F16BF16_SSISI_SI_fLi64ELi192ELNS4_4UMMA5MajorE0ELSO_0ELNSN_7ScaleInE0ELSP_0EEEEEENS4_6LayoutISC_NS5_IJNSA_ILi0EEEST_ST_EEEEENS5_IJNS4_10UnderscoreESW_SW_EEEEENS4_13SM90_TMA_LOADENS4_14ComposedLayoutINS4_7SwizzleILi3ELi4ELi3EEENS4_18smem_ptr_flag_bitsILi16EEENSS_INS5_IJNSA_ILi8EEESE_EEENS5_IJSE_SB_EEEEEEEvNS4_8identityESZ_S19_vS1A_EENS_8epilogue10collective18CollectiveEpilogueINS1C_23Sm100TmaWarpSpecializedILi3ELi2ELi32ELb1ELb0EEEJSH_NS5_IJNSS_ISE_SB_EES1H_EEESI_SJ_SI_SJ_NS1C_6fusion15FusionCallbacksIS1G_NS1J_17LinearCombinationISI_fSI_fLNS_15FloatRoundStyleE2EEESH_S1I_JEEENS4_5SM1004TMEM4LOAD26SM100_TMEM_LOAD_16dp256b8xESZ_S19_NS4_17SM75_U32x4_LDSM_NENS4_14SM90_TMA_STOREES19_NS4_17SM90_U32x4_STSM_NENS4_39AutoVectorizingCopyWithAssumedAlignmentILi128EEEEEEvvEEEEvNT_6ParamsE --------------------------
	.section	.nv.info._ZN7cutlass13device_kernelINS_4gemm6kernel13GemmUniversalIN4cute5tupleIJiiiiEEENS1_10collective13CollectiveMmaINS1_35MainloopSm100TmaUmmaWarpSpecializedILi3ELi2ELi4ENS5_IJNS4_1CILi1EEESB_SB_EEEEENS5_IJNSA_ILi64EEENSA_ILi192EEENSA_ILi128EEEEEENS_10bfloat16_tENS5_IJlSB_lEEESI_SJ_NS4_8TiledMMAINS4_8MMA_AtomIJNS4_20SM100_MMA_F16BF16_SSISI_SI_fLi64ELi192ELNS4_4UMMA5MajorE0ELSO_0ELNSN_7ScaleInE0ELSP_0EEEEEENS4_6LayoutISC_NS5_IJNSA_ILi0EEEST_ST_EEEEENS5_IJNS4_10UnderscoreESW_SW_EEEEENS4_13SM90_TMA_LOADENS4_14ComposedLayoutINS4_7SwizzleILi3ELi4ELi3EEENS4_18smem_ptr_flag_bitsILi16EEENSS_INS5_IJNSA_ILi8EEESE_EEENS5_IJSE_SB_EEEEEEEvNS4_8identityESZ_S19_vS1A_EENS_8epilogue10collective18CollectiveEpilogueINS1C_23Sm100TmaWarpSpecializedILi3ELi2ELi32ELb1ELb0EEEJSH_NS5_IJNSS_ISE_SB_EES1H_EEESI_SJ_SI_SJ_NS1C_6fusion15FusionCallbacksIS1G_NS1J_17LinearCombinationISI_fSI_fLNS_15FloatRoundStyleE2EEESH_S1I_JEEENS4_5SM1004TMEM4LOAD26SM100_TMEM_LOAD_16dp256b8xESZ_S19_NS4_17SM75_U32x4_LDSM_NENS4_14SM90_TMA_STOREES19_NS4_17SM90_U32x4_STSM_NENS4_39AutoVectorizingCopyWithAssumedAlignmentILi128EEEEEEvvEEEEvNT_6ParamsE,"",@"SHT_CUDA_INFO"
	.sectionflags	@""
	.align	4


	//----- nvinfo : EIATTR_CUDA_API_VERSION
	.align		4
        /*0000*/ 	.byte	0x04, 0x37
        /*0002*/ 	.short	(.L_31 - .L_30)
.L_30:
        /*0004*/ 	.word	0x00000082


	//----- nvinfo : EIATTR_KPARAM_INFO
	.align		4
.L_31:
        /*0008*/ 	.byte	0x04, 0x17
        /*000a*/ 	.short	(.L_33 - .L_32)
.L_32:
        /*000c*/ 	.word	0x00000000
        /*0010*/ 	.short	0x0000
        /*0012*/ 	.short	0x0000
        /*0014*/ 	.byte	0x00, 0xf0, 0x01, 0x20


	//----- nvinfo : EIATTR_AT_ENTRY_FRAGMENTS
	.align		4
.L_33:
        /*0018*/ 	.byte	0x04, 0x4f
        /*001a*/ 	.short	(.L_35 - .L_34)


	//   ....[0]....
.L_34:
        /*001c*/ 	.word	0x00000006


	//----- nvinfo : EIATTR_RESERVED_SMEM_USED
	.align		4
.L_35:
        /*0020*/ 	.byte	0x01, 0x41
	.zero		2


	//----- nvinfo : EIATTR_SPARSE_MMA_MASK
	.align		4
        /*0024*/ 	.byte	0x03, 0x50
        /*0026*/ 	.short	0x0000


	//----- nvinfo : EIATTR_TCGEN05_1CTA_USED
	.align		4
        /*0028*/ 	.byte	0x01, 0x51
	.zero		2


	//----- nvinfo : EIATTR_MAXREG_COUNT
	.align		4
        /*002c*/ 	.byte	0x03, 0x1b
        /*002e*/ 	.short	0x00ff


	//----- nvinfo : EIATTR_NUM_BARRIERS
	.align		4
        /*0030*/ 	.byte	0x02, 0x4c
        /*0032*/ 	.byte	0x07
	.zero		1


	//----- nvinfo : EIATTR_EXTERNS
	.align		4
        /*0034*/ 	.byte	0x04, 0x0f
        /*0036*/ 	.short	(.L_37 - .L_36)


	//   ....[0]....
	.align		4
.L_36:
        /*0038*/ 	.word	index@(__assertfail)


	//----- nvinfo : EIATTR_MERCURY_ISA_VERSION
	.align		4
.L_37:
        /*003c*/ 	.byte	0x03, 0x5f
        /*003e*/ 	.short	0x0101


	//----- nvinfo : EIATTR_INT_WARP_WIDE_INSTR_OFFSETS
	.align		4
        /*0040*/ 	.byte	0x04, 0x31
        /*0042*/ 	.short	(.L_39 - .L_38)


	//   ....[0]....
.L_38:
        /*0044*/ 	.word	0x00001f00


	//   ....[1]....
        /*0048*/ 	.word	0x00003ac0


	//   ....[2]....
        /*004c*/ 	.word	0x00003af0


	//   ....[3]....
        /*0050*/ 	.word	0x00003b40


	//   ....[4]....
        /*0054*/ 	.word	0x00004450


	//   ....[5]....
        /*0058*/ 	.word	0x000044b0


	//   ....[6]....
        /*005c*/ 	.word	0x000045b0


	//   ....[7]....
        /*0060*/ 	.word	0x00004640


	//   ....[8]....
        /*0064*/ 	.word	0x00004810


	//   ....[9]....
        /*0068*/ 	.word	0x00004970


	//----- nvinfo : EIATTR_COOP_GROUP_MASK_REGIDS
	.align		4
.L_39:
        /*006c*/ 	.byte	0x04, 0x29
        /*006e*/ 	.short	(.L_41 - .L_40)


	//   ....[0]....
.L_40:
        /*0070*/ 	.word	0xffffffff


	//   ....[1]....
        /*0074*/ 	.word	0xffffffff


	//   ....[2]....
        /*0078*/ 	.word	0xffffffff


	//   ....[3]....
        /*007c*/ 	.word	0xffffffff


	//   ....[4]....
        /*0080*/ 	.word	0xffffffff


	//   ....[5]....
        /*0084*/ 	.word	0xffffffff


	//   ....[6]....
        /*0088*/ 	.word	0xffffffff


	//   ....[7]....
        /*008c*/ 	.word	0xffffffff


	//   ....[8]....
        /*0090*/ 	.word	0xffffffff


	//   ....[9]....
        /*0094*/ 	.word	0xffffffff


	//   ....[10]....
        /*0098*/ 	.word	0xffffffff


	//   ....[11]....
        /*009c*/ 	.word	0xffffffff


	//   ....[12]....
        /*00a0*/ 	.word	0xffffffff


	//----- nvinfo : EIATTR_COOP_GROUP_INSTR_OFFSETS
	.align		4
.L_41:
        /*00a4*/ 	.byte	0x04, 0x28
        /*00a6*/ 	.short	(.L_43 - .L_42)


	//   ....[0]....
.L_42:
        /*00a8*/ 	.word	0x00000090


	//   ....[1]....
        /*00ac*/ 	.word	0x000004d0


	//   ....[2]....
        /*00b0*/ 	.word	0x00000620


	//   ....[3]....
        /*00b4*/ 	.word	0x000007a0


	//   ....[4]....
        /*00b8*/ 	.word	0x000008a0


	//   ....[5]....
        /*00bc*/ 	.word	0x00000a10


	//   ....[6]....
        /*00c0*/ 	.word	0x00000bb0


	//   ....[7]....
        /*00c4*/ 	.word	0x00001de0


	//   ....[8]....
        /*00c8*/ 	.word	0x00002b30


	//   ....[9]....
        /*00cc*/ 	.word	0x00002d40


	//   ....[10]....
        /*00d0*/ 	.word	0x00002d70


	//   ....[11]....
        /*00d4*/ 	.word	0x000039b0


	//   ....[12]....
        /*00d8*/ 	.word	0x00003be0


	//----- nvinfo : EIATTR_VRC_CTA_INIT_COUNT
	.align		4
.L_43:
        /*00dc*/ 	.byte	0x02, 0x4a
        /*00de*/ 	.byte	0x80
	.zero		1


	//----- nvinfo : EIATTR_SYSCALL_OFFSETS
	.align		4
        /*00e0*/ 	.byte	0x04, 0x46
        /*00e2*/ 	.short	(.L_45 - .L_44)


	//   ....[0]....
.L_44:
        /*00e4*/ 	.word	0x00005400


	//   ....[1]....
        /*00e8*/ 	.word	0x000054f0


	//   ....[2]....
        /*00ec*/ 	.word	0x00005d10


	//   ....[3]....
        /*00f0*/ 	.word	0x000069e0


	//   ....[4]....
        /*00f4*/ 	.word	0x00007660


	//----- nvinfo : EIATTR_MBARRIER_INSTR_OFFSETS
	.align		4
.L_45:
        /*00f8*/ 	.byte	0x04, 0x39
        /*00fa*/ 	.short	(.L_47 - .L_46)


	//   ....[0]....
.L_46:
        /*00fc*/ 	.word	0x000005b0
        /*0100*/ 	.word	0x000000ff
        /*0104*/ 	.word	0x00000000
        /*0108*/ 	.short	0x0100
        /*010a*/ 	.byte	0x05
	.zero		1


	//   ....[1]....
        /*010c*/ 	.word	0x000005c0
        /*0110*/ 	.word	0x000000ff
        /*0114*/ 	.word	0x00000018
        /*0118*/ 	.short	0x0100
        /*011a*/ 	.byte	0x05
	.zero		1


	//   ....[2]....
        /*011c*/ 	.word	0x000005d0
        /*0120*/ 	.word	0x000000ff
        /*0124*/ 	.word	0x00000008
        /*0128*/ 	.short	0x0100
        /*012a*/ 	.byte	0x05
	.zero		1


	//   ....[3]....
        /*012c*/ 	.word	0x000005e0
        /*0130*/ 	.word	0x000000ff
        /*0134*/ 	.word	0x00000020
        /*0138*/ 	.short	0x0100
        /*013a*/ 	.byte	0x05
	.zero		1


	//   ....[4]....
        /*013c*/ 	.word	0x000005f0
        /*0140*/ 	.word	0x000000ff
        /*0144*/ 	.word	0x00000010
        /*0148*/ 	.short	0x0100
        /*014a*/ 	.byte	0x05
	.zero		1


	//   ....[5]....
        /*014c*/ 	.word	0x00000600
        /*0150*/ 	.word	0x000000ff
        /*0154*/ 	.word	0x00000028
        /*0158*/ 	.short	0x0100
        /*015a*/ 	.byte	0x05
	.zero		1


	//   ....[6]....
        /*015c*/ 	.word	0x00000730
        /*0160*/ 	.word	0x000000ff
        /*0164*/ 	.word	0x00000030
        /*0168*/ 	.short	0x0100
        /*016a*/ 	.byte	0x07
	.zero		1


	//   ....[7]....
        /*016c*/ 	.word	0x00000740
        /*0170*/ 	.word	0x000000ff
        /*0174*/ 	.word	0x00000048
        /*0178*/ 	.short	0x0100
        /*017a*/ 	.byte	0x07
	.zero		1


	//   ....[8]....
        /*017c*/ 	.word	0x00000750
        /*0180*/ 	.word	0x000000ff
        /*0184*/ 	.word	0x00000038
        /*0188*/ 	.short	0x0100
        /*018a*/ 	.byte	0x07
	.zero		1


	//   ....[9]....
        /*018c*/ 	.word	0x00000760
        /*0190*/ 	.word	0x000000ff
        /*0194*/ 	.word	0x00000050
        /*0198*/ 	.short	0x0100
        /*019a*/ 	.byte	0x07
	.zero		1


	//   ....[10]....
        /*019c*/ 	.word	0x00000770
        /*01a0*/ 	.word	0x000000ff
        /*01a4*/ 	.word	0x00000040
        /*01a8*/ 	.short	0x0100
        /*01aa*/ 	.byte	0x07
	.zero		1


	//   ....[11]....
        /*01ac*/ 	.word	0x00000780
        /*01b0*/ 	.word	0x000000ff
        /*01b4*/ 	.word	0x00000058
        /*01b8*/ 	.short	0x0100
        /*01ba*/ 	.byte	0x07
	.zero		1


	//   ....[12]....
        /*01bc*/ 	.word	0x00000870
        /*01c0*/ 	.word	0x000000ff
        /*01c4*/ 	.word	0x00000060
        /*01c8*/ 	.short	0x0100
        /*01ca*/ 	.byte	0x05
	.zero		1


	//   ....[13]....
        /*01cc*/ 	.word	0x00000880
        /*01d0*/ 	.word	0x000000ff
        /*01d4*/ 	.word	0x00000068
        /*01d8*/ 	.short	0x0100
        /*01da*/ 	.byte	0x05
	.zero		1


	//   ....[14]....
        /*01dc*/ 	.word	0x000009c0
        /*01e0*/ 	.word	0x000000ff
        /*01e4*/ 	.word	0x00000070
        /*01e8*/ 	.short	0x0100
        /*01ea*/ 	.byte	0x05
	.zero		1


	//   ....[15]....
        /*01ec*/ 	.word	0x000009d0
        /*01f0*/ 	.word	0x000000ff
        /*01f4*/ 	.word	0x00000080
        /*01f8*/ 	.short	0x0100
        /*01fa*/ 	.byte	0x05
	.zero		1


	//   ....[16]....
        /*01fc*/ 	.word	0x000009e0
        /*0200*/ 	.word	0x000000ff
        /*0204*/ 	.word	0x00000078
        /*0208*/ 	.short	0x0100
        /*020a*/ 	.byte	0x05
	.zero		1


	//   ....[17]....
        /*020c*/ 	.word	0x000009f0
        /*0210*/ 	.word	0x000000ff
        /*0214*/ 	.word	0x00000088
        /*0218*/ 	.short	0x0100
        /*021a*/ 	.byte	0x05
	.zero		1


	//   ....[18]....
        /*021c*/ 	.word	0x00000b20
        /*0220*/ 	.word	0x000000ff
        /*0224*/ 	.word	0x00000090
        /*0228*/ 	.short	0x0100
        /*022a*/ 	.byte	0x07
	.zero		1


	//   ....[19]....
        /*022c*/ 	.word	0x00000b30
        /*0230*/ 	.word	0x000000ff
        /*0234*/ 	.word	0x000000b0
        /*0238*/ 	.short	0x0100
        /*023a*/ 	.byte	0x07
	.zero		1


	//   ....[20]....
        /*023c*/ 	.word	0x00000b40
        /*0240*/ 	.word	0x000000ff
        /*0244*/ 	.word	0x00000098
        /*0248*/ 	.short	0x0100
        /*024a*/ 	.byte	0x07
	.zero		1


	//   ....[21]....
        /*024c*/ 	.word	0x00000b50
        /*0250*/ 	.word	0x000000ff
        /*0254*/ 	.word	0x000000b8
        /*0258*/ 	.short	0x0100
        /*025a*/ 	.byte	0x07
	.zero		1


	//   ....[22]....
        /*025c*/ 	.word	0x00000b60
        /*0260*/ 	.word	0x000000ff
        /*0264*/ 	.word	0x000000a0
        /*0268*/ 	.short	0x0100
        /*026a*/ 	.byte	0x07
	.zero		1


	//   ....[23]....
        /*026c*/ 	.word	0x00000b70
        /*0270*/ 	.word	0x000000ff
        /*0274*/ 	.word	0x000000c0
        /*0278*/ 	.short	0x0100
        /*027a*/ 	.byte	0x07
	.zero		1


	//   ....[24]....
        /*027c*/ 	.word	0x00000b80
        /*0280*/ 	.word	0x000000ff
        /*0284*/ 	.word	0x000000a8
        /*0288*/ 	.short	0x0100
        /*028a*/ 	.byte	0x07
	.zero		1


	//   ....[25]....
        /*028c*/ 	.word	0x00000b90
        /*0290*/ 	.word	0x000000ff
        /*0294*/ 	.word	0x000000c8
        /*0298*/ 	.short	0x0100
        /*029a*/ 	.byte	0x07
	.zero		1


	//   ....[26]....
        /*029c*/ 	.word	0x00000c80
        /*02a0*/ 	.word	0x000000ff
        /*02a4*/ 	.word	0x000000d0
        /*02a8*/ 	.short	0x0100
        /*02aa*/ 	.byte	0x05
	.zero		1


	//   ....[27]....
        /*02ac*/ 	.word	0x00000c90
        /*02b0*/ 	.word	0x000000ff
        /*02b4*/ 	.word	0x000000e0
        /*02b8*/ 	.short	0x0100
        /*02ba*/ 	.byte	0x05
	.zero		1


	//   ....[28]....
        /*02bc*/ 	.word	0x00000ca0
        /*02c0*/ 	.word	0x000000ff
        /*02c4*/ 	.word	0x000000d8
        /*02c8*/ 	.short	0x0100
        /*02ca*/ 	.byte	0x05
	.zero		1


	//   ....[29]....
        /*02cc*/ 	.word	0x00000cb0
        /*02d0*/ 	.word	0x000000ff
        /*02d4*/ 	.word	0x000000e8
        /*02d8*/ 	.short	0x0100
        /*02da*/ 	.byte	0x05
	.zero		1


	//   ....[30]....
        /*02dc*/ 	.word	0x00001580
        /*02e0*/ 	.word	0x00000002
        /*02e4*/ 	.word	0x000000e0
        /*02e8*/ 	.short	0x010a
        /*02ea*/ 	.byte	0xff
	.zero		1


	//   ....[31]....
        /*02ec*/ 	.word	0x000015b0
        /*02f0*/ 	.word	0x00000002
        /*02f4*/ 	.word	0x000000d0
        /*02f8*/ 	.short	0x0101
        /*02fa*/ 	.byte	0xff
	.zero		1


	//   ....[32]....
        /*02fc*/ 	.word	0x00001680
        /*0300*/ 	.word	0x000000ff
        /*0304*/ 	.word	0x00000018
        /*0308*/ 	.short	0x010a
        /*030a*/ 	.byte	0x05
	.zero		1


	//   ....[33]....
        /*030c*/ 	.word	0x00001720
        /*0310*/ 	.word	0x000000ff
        /*0314*/ 	.word	0x00000018
        /*0318*/ 	.short	0x010a
        /*031a*/ 	.byte	0x21
	.zero		1


	//   ....[34]....
        /*031c*/ 	.word	0x00001870
        /*0320*/ 	.word	0x000000ff
        /*0324*/ 	.word	0x00000018
        /*0328*/ 	.short	0x010a
        /*032a*/ 	.byte	0x08
	.zero		1


	//   ....[35]....
        /*032c*/ 	.word	0x00001a40
        /*0330*/ 	.word	0x000000ff
        /*0334*/ 	.word	0x00000068
        /*0338*/ 	.short	0x0101
        /*033a*/ 	.byte	0x04
	.zero		1


	//   ....[36]....
        /*033c*/ 	.word	0x00001a60
        /*0340*/ 	.word	0x000000ff
        /*0344*/ 	.word	0x00000018
        /*0348*/ 	.short	0x010a
        /*034a*/ 	.byte	0x05
	.zero		1


	//   ....[37]....
        /*034c*/ 	.word	0x00001ae0
        /*0350*/ 	.word	0x000000ff
        /*0354*/ 	.word	0x00000018
        /*0358*/ 	.short	0x010a
        /*035a*/ 	.byte	0x21
	.zero		1


	//   ....[38]....
        /*035c*/ 	.word	0x00001c40
        /*0360*/ 	.word	0x000000ff
        /*0364*/ 	.word	0x00000018
        /*0368*/ 	.short	0x010a
        /*036a*/ 	.byte	0x08
	.zero		1


	//   ....[39]....
        /*036c*/ 	.word	0x00001e10
        /*0370*/ 	.word	0x00000002
        /*0374*/ 	.word	0x00000070
        /*0378*/ 	.short	0x010a
        /*037a*/ 	.byte	0xff
	.zero		1


	//   ....[40]....
        /*037c*/ 	.word	0x00001ed0
        /*0380*/ 	.word	0x00000002
        /*0384*/ 	.word	0x00000000
        /*0388*/ 	.short	0x0101
        /*038a*/ 	.byte	0xff
	.zero		1


	//   ....[41]....
        /*038c*/ 	.word	0x00002430
        /*0390*/ 	.word	0x000000ff
        /*0394*/ 	.word	0x00000000
        /*0398*/ 	.short	0x010a
        /*039a*/ 	.byte	0x05
	.zero		1


	//   ....[42]....
        /*039c*/ 	.word	0x000024c0
        /*03a0*/ 	.word	0x000000ff
        /*03a4*/ 	.word	0x00000000
        /*03a8*/ 	.short	0x010a
        /*03aa*/ 	.byte	0x05
	.zero		1


	//   ....[43]....
        /*03ac*/ 	.word	0x00002560
        /*03b0*/ 	.word	0x00000000
        /*03b4*/ 	.word	0x00000000
        /*03b8*/ 	.short	0x010a
        /*03ba*/ 	.byte	0xff
	.zero		1


	//   ....[44]....
        /*03bc*/ 	.word	0x00002680
        /*03c0*/ 	.word	0x00000000
        /*03c4*/ 	.word	0x000000d0
        /*03c8*/ 	.short	0x010a
        /*03ca*/ 	.byte	0xff
	.zero		1


	//   ....[45]....
        /*03cc*/ 	.word	0x000026f0
        /*03d0*/ 	.word	0x00000000
        /*03d4*/ 	.word	0x00000000
        /*03d8*/ 	.short	0x0101
        /*03da*/ 	.byte	0xff
	.zero		1


	//   ....[46]....
        /*03dc*/ 	.word	0x00002710
        /*03e0*/ 	.word	0x000000ff
        /*03e4*/ 	.word	0x00000080
        /*03e8*/ 	.short	0x010a
        /*03ea*/ 	.byte	0x05
	.zero		1


	//   ....[47]....
        /*03ec*/ 	.word	0x00002830
        /*03f0*/ 	.word	0x00000000
        /*03f4*/ 	.word	0x00000070
        /*03f8*/ 	.short	0x010a
        /*03fa*/ 	.byte	0xff
	.zero		1


	//   ....[48]....
        /*03fc*/ 	.word	0x00002930
        /*0400*/ 	.word	0x00000000
        /*0404*/ 	.word	0x00000000
        /*0408*/ 	.short	0x0101
        /*040a*/ 	.byte	0xff
	.zero		1


	//   ....[49]....
        /*040c*/ 	.word	0x000029c0
        /*0410*/ 	.word	0x000000ff
        /*0414*/ 	.word	0x00000080
        /*0418*/ 	.short	0x0106
        /*041a*/ 	.byte	0x05
	.zero		1


	//   ....[50]....
        /*041c*/ 	.word	0x000029e0
        /*0420*/ 	.word	0x000000ff
        /*0424*/ 	.word	0x00000080
        /*0428*/ 	.short	0x010a
        /*042a*/ 	.byte	0x05
	.zero		1


	//   ....[51]....
        /*042c*/ 	.word	0x00002a70
        /*0430*/ 	.word	0x000000ff
        /*0434*/ 	.word	0x00000080
        /*0438*/ 	.short	0x0106
        /*043a*/ 	.byte	0x04
	.zero		1


	//   ....[52]....
        /*043c*/ 	.word	0x00002ab0
        /*0440*/ 	.word	0x00000000
        /*0444*/ 	.word	0x00000080
        /*0448*/ 	.short	0x010a
        /*044a*/ 	.byte	0xff
	.zero		1


	//   ....[53]....
        /*044c*/ 	.word	0x00003070
        /*0450*/ 	.word	0x00000000
        /*0454*/ 	.word	0x00000070
        /*0458*/ 	.short	0x010a
        /*045a*/ 	.byte	0xff
	.zero		1


	//   ....[54]....
        /*045c*/ 	.word	0x00003180
        /*0460*/ 	.word	0x00000003
        /*0464*/ 	.word	0x00000000
        /*0468*/ 	.short	0x0101
        /*046a*/ 	.byte	0xff
	.zero		1


	//   ....[55]....
        /*046c*/ 	.word	0x00003190
        /*0470*/ 	.word	0x000000ff
        /*0474*/ 	.word	0x00000000
        /*0478*/ 	.short	0x010a
        /*047a*/ 	.byte	0x05
	.zero		1


	//   ....[56]....
        /*047c*/ 	.word	0x00003200
        /*0480*/ 	.word	0x000000ff
        /*0484*/ 	.word	0x000000b0
        /*0488*/ 	.short	0x010a
        /*048a*/ 	.byte	0x0e
	.zero		1


	//   ....[57]....
        /*048c*/ 	.word	0x000032d0
        /*0490*/ 	.word	0x000000ff
        /*0494*/ 	.word	0x00000000
        /*0498*/ 	.short	0x010a
        /*049a*/ 	.byte	0x13
	.zero		1


	//   ....[58]....
        /*049c*/ 	.word	0x00003400
        /*04a0*/ 	.word	0x000000ff
        /*04a4*/ 	.word	0x00000000
        /*04a8*/ 	.short	0x010a
        /*04aa*/ 	.byte	0x24
	.zero		1


	//   ....[59]....
        /*04ac*/ 	.word	0x000037e0
        /*04b0*/ 	.word	0x000000ff
        /*04b4*/ 	.word	0x00000000
        /*04b8*/ 	.short	0x010a
        /*04ba*/ 	.byte	0x05
	.zero		1


	//   ....[60]....
        /*04bc*/ 	.word	0x00003870
        /*04c0*/ 	.word	0x000000ff
        /*04c4*/ 	.word	0x00000000
        /*04c8*/ 	.short	0x010a
        /*04ca*/ 	.byte	0x05
	.zero		1


	//   ....[61]....
        /*04cc*/ 	.word	0x00003900
        /*04d0*/ 	.word	0x000000ff
        /*04d4*/ 	.word	0x00000000
        /*04d8*/ 	.short	0x010a
        /*04da*/ 	.byte	0x05
	.zero		1


	//   ....[62]....
        /*04dc*/ 	.word	0x00003990
        /*04e0*/ 	.word	0x000000ff
        /*04e4*/ 	.word	0x00000000
        /*04e8*/ 	.short	0x010a
        /*04ea*/ 	.byte	0x06
	.zero		1


	//   ....[63]....
        /*04ec*/ 	.word	0x00003e00
        /*04f0*/ 	.word	0x00000000
        /*04f4*/ 	.word	0x00000070
        /*04f8*/ 	.short	0x010a
        /*04fa*/ 	.byte	0xff
	.zero		1


	//   ....[64]....
        /*04fc*/ 	.word	0x00003ec0
        /*0500*/ 	.word	0x00000000
        /*0504*/ 	.word	0x00000000
        /*0508*/ 	.short	0x0101
        /*050a*/ 	.byte	0xff
	.zero		1


	//   ....[65]....
        /*050c*/ 	.word	0x000041e0
        /*0510*/ 	.word	0x000000ff
        /*0514*/ 	.word	0x00000068
        /*0518*/ 	.short	0x010a
        /*051a*/ 	.byte	0x07
	.zero		1


	//   ....[66]....
        /*051c*/ 	.word	0x000043d0
        /*0520*/ 	.word	0x000000ff
        /*0524*/ 	.word	0x00000048
        /*0528*/ 	.short	0x010a
        /*052a*/ 	.byte	0x07
	.zero		1


	//   ....[67]....
        /*052c*/ 	.word	0x00004550
        /*0530*/ 	.word	0x000000ff
        /*0534*/ 	.word	0x00000030
        /*0538*/ 	.short	0x010b
        /*053a*/ 	.byte	0x07
	.zero		1


	//   ....[68]....
        /*053c*/ 	.word	0x00004560
        /*0540*/ 	.word	0x000000ff
        /*0544*/ 	.word	0x00000000
        /*0548*/ 	.short	0x0101
        /*054a*/ 	.byte	0x08
	.zero		1


	//   ....[69]....
        /*054c*/ 	.word	0x00004570
        /*0550*/ 	.word	0x000000ff
        /*0554*/ 	.word	0x00000050
        /*0558*/ 	.short	0x010a
        /*055a*/ 	.byte	0x07
	.zero		1


	//   ....[70]....
        /*055c*/ 	.word	0x000046f0
        /*0560*/ 	.word	0x000000ff
        /*0564*/ 	.word	0x00000038
        /*0568*/ 	.short	0x010b
        /*056a*/ 	.byte	0x07
	.zero		1


	//   ....[71]....
        /*056c*/ 	.word	0x00004730
        /*0570*/ 	.word	0x000000ff
        /*0574*/ 	.word	0x00000000
        /*0578*/ 	.short	0x0101
        /*057a*/ 	.byte	0x08
	.zero		1


	//   ....[72]....
        /*057c*/ 	.word	0x00004770
        /*0580*/ 	.word	0x000000ff
        /*0584*/ 	.word	0x00000058
        /*0588*/ 	.short	0x010a
        /*058a*/ 	.byte	0x07
	.zero		1


	//   ....[73]....
        /*058c*/ 	.word	0x000049b0
        /*0590*/ 	.word	0x000000ff
        /*0594*/ 	.word	0x00000040
        /*0598*/ 	.short	0x010b
        /*059a*/ 	.byte	0x07
	.zero		1


	//   ....[74]....
        /*059c*/ 	.word	0x000049d0
        /*05a0*/ 	.word	0x000000ff
        /*05a4*/ 	.word	0x00000000
        /*05a8*/ 	.short	0x0101
        /*05aa*/ 	.byte	0x0d
	.zero		1


	//   ....[75]....
        /*05ac*/ 	.word	0x00004a00
        /*05b0*/ 	.word	0x000000ff
        /*05b4*/ 	.word	0x00000048
        /*05b8*/ 	.short	0x010a
        /*05ba*/ 	.byte	0x07
	.zero		1


	//   ....[76]....
        /*05bc*/ 	.word	0x00004a20
        /*05c0*/ 	.word	0x000000ff
        /*05c4*/ 	.word	0x00000050
        /*05c8*/ 	.short	0x010a
        /*05ca*/ 	.byte	0x07
	.zero		1


	//   ....[77]....
        /*05cc*/ 	.word	0x00004a60
        /*05d0*/ 	.word	0x00000000
        /*05d4*/ 	.word	0x00000058
        /*05d8*/ 	.short	0x010a
        /*05da*/ 	.byte	0xff
	.zero		1


	//   ....[78]....
        /*05dc*/ 	.word	0x00004dc0
        /*05e0*/ 	.word	0x00000000
        /*05e4*/ 	.word	0x00000070
        /*05e8*/ 	.short	0x010a
        /*05ea*/ 	.byte	0xff
	.zero		1


	//   ....[79]....
        /*05ec*/ 	.word	0x00004ed0
        /*05f0*/ 	.word	0x00000000
        /*05f4*/ 	.word	0x00000000
        /*05f8*/ 	.short	0x0101
        /*05fa*/ 	.byte	0xff
	.zero		1


	//   ....[80]....
        /*05fc*/ 	.word	0x00005950
        /*0600*/ 	.word	0x000000ff
        /*0604*/ 	.word	0x00000030
        /*0608*/ 	.short	0x010a
        /*060a*/ 	.byte	0x30
	.zero		1


	//   ....[81]....
        /*060c*/ 	.word	0x00005990
        /*0610*/ 	.word	0x00000040
        /*0614*/ 	.word	0x00000090
        /*0618*/ 	.short	0x010a
        /*061a*/ 	.byte	0xff
	.zero		1


	//   ....[82]....
        /*061c*/ 	.word	0x00005af0
        /*0620*/ 	.word	0x000000ff
        /*0624*/ 	.word	0x00000030
        /*0628*/ 	.short	0x010a
        /*062a*/ 	.byte	0x30
	.zero		1


	//   ....[83]....
        /*062c*/ 	.word	0x00005bf0
        /*0630*/ 	.word	0x00000040
        /*0634*/ 	.word	0x00000090
        /*0638*/ 	.short	0x010a
        /*063a*/ 	.byte	0xff
	.zero		1


	//   ....[84]....
        /*063c*/ 	.word	0x00006700
        /*0640*/ 	.word	0x00000000
        /*0644*/ 	.word	0x00000000
        /*0648*/ 	.short	0x0101
        /*064a*/ 	.byte	0xff
	.zero		1


	//   ....[85]....
        /*064c*/ 	.word	0x00006710
        /*0650*/ 	.word	0x00000002
        /*0654*/ 	.word	0x00000030
        /*0658*/ 	.short	0x010a
        /*065a*/ 	.byte	0xff
	.zero		1


	//   ....[86]....
        /*065c*/ 	.word	0x000067e0
        /*0660*/ 	.word	0x00000002
        /*0664*/ 	.word	0x00000030
        /*0668*/ 	.short	0x010a
        /*066a*/ 	.byte	0xff
	.zero		1


	//   ....[87]....
        /*066c*/ 	.word	0x00007380
        /*0670*/ 	.word	0x00000000
        /*0674*/ 	.word	0x00000000
        /*0678*/ 	.short	0x0101
        /*067a*/ 	.byte	0xff
	.zero		1


	//   ....[88]....
        /*067c*/ 	.word	0x00007390
        /*0680*/ 	.word	0x00000004
        /*0684*/ 	.word	0x00000030
        /*0688*/ 	.short	0x010a
        /*068a*/ 	.byte	0xff
	.zero		1


	//   ....[89]....
        /*068c*/ 	.word	0x00007460
        /*0690*/ 	.word	0x00000004
        /*0694*/ 	.word	0x00000030
        /*0698*/ 	.short	0x010a
        /*069a*/ 	.byte	0xff
	.zero		1


	//   ....[90]....
        /*069c*/ 	.word	0x00007880
        /*06a0*/ 	.word	0x000000ff
        /*06a4*/ 	.word	0x00000000
        /*06a8*/ 	.short	0x0101
        /*06aa*/ 	.byte	0x05
	.zero		1


	//   ....[91]....
        /*06ac*/ 	.word	0x00008050
        /*06b0*/ 	.word	0x00000000
        /*06b4*/ 	.word	0x00000000
        /*06b8*/ 	.short	0x0101
        /*06ba*/ 	.byte	0xff
	.zero		1


	//   ....[92]....
        /*06bc*/ 	.word	0x000082c0
        /*06c0*/ 	.word	0x000000ff
        /*06c4*/ 	.word	0x00000000
        /*06c8*/ 	.short	0x0101
        /*06ca*/ 	.byte	0x04
	.zero		1


	//   ....[93]....
        /*06cc*/ 	.word	0x000082e0
        /*06d0*/ 	.word	0x00000002
        /*06d4*/ 	.word	0x000000e0
        /*06d8*/ 	.short	0x010a
        /*06da*/ 	.byte	0xff
	.zero		1


	//   ....[94]....
        /*06dc*/ 	.word	0x00008340
        /*06e0*/ 	.word	0x00000002
        /*06e4*/ 	.word	0x00000018
        /*06e8*/ 	.short	0x010a
        /*06ea*/ 	.byte	0xff
	.zero		1


	//   ....[95]....
        /*06ec*/ 	.word	0x000083a0
        /*06f0*/ 	.word	0x00000002
        /*06f4*/ 	.word	0x00000018
        /*06f8*/ 	.short	0x010a
        /*06fa*/ 	.byte	0xff
	.zero		1


	//   ....[96]....
        /*06fc*/ 	.word	0x000083f0
        /*0700*/ 	.word	0x00000002
        /*0704*/ 	.word	0x00000070
        /*0708*/ 	.short	0x010a
        /*070a*/ 	.byte	0xff
	.zero		1


	//   ....[97]....
        /*070c*/ 	.word	0x00008450
        /*0710*/ 	.word	0x00000000
        /*0714*/ 	.word	0x00000000
        /*0718*/ 	.short	0x010a
        /*071a*/ 	.byte	0xff
	.zero		1


	//   ....[98]....
        /*071c*/ 	.word	0x000084b0
        /*0720*/ 	.word	0x00000000
        /*0724*/ 	.word	0x00000000
        /*0728*/ 	.short	0x010a
        /*072a*/ 	.byte	0xff
	.zero		1


	//   ....[99]....
        /*072c*/ 	.word	0x00008500
        /*0730*/ 	.word	0x00000000
        /*0734*/ 	.word	0x000000d0
        /*0738*/ 	.short	0x010a
        /*073a*/ 	.byte	0xff
	.zero		1


	//   ....[100]....
        /*073c*/ 	.word	0x00008560
        /*0740*/ 	.word	0x00000000
        /*0744*/ 	.word	0x00000080
        /*0748*/ 	.short	0x010a
        /*074a*/ 	.byte	0xff
	.zero		1


	//   ....[101]....
        /*074c*/ 	.word	0x000085b0
        /*0750*/ 	.word	0x00000000
        /*0754*/ 	.word	0x00000070
        /*0758*/ 	.short	0x010a
        /*075a*/ 	.byte	0xff
	.zero		1


	//   ....[102]....
        /*075c*/ 	.word	0x00008610
        /*0760*/ 	.word	0x00000000
        /*0764*/ 	.word	0x00000080
        /*0768*/ 	.short	0x010a
        /*076a*/ 	.byte	0xff
	.zero		1


	//   ....[103]....
        /*076c*/ 	.word	0x00008660
        /*0770*/ 	.word	0x00000000
        /*0774*/ 	.word	0x00000070
        /*0778*/ 	.short	0x010a
        /*077a*/ 	.byte	0xff
	.zero		1


	//   ....[104]....
        /*077c*/ 	.word	0x000086c0
        /*0780*/ 	.word	0x00000002
        /*0784*/ 	.word	0x000000b0
        /*0788*/ 	.short	0x010a
        /*078a*/ 	.byte	0xff
	.zero		1


	//   ....[105]....
        /*078c*/ 	.word	0x00008720
        /*0790*/ 	.word	0x00000000
        /*0794*/ 	.word	0x00000000
        /*0798*/ 	.short	0x010a
        /*079a*/ 	.byte	0xff
	.zero		1


	//   ....[106]....
        /*079c*/ 	.word	0x00008780
        /*07a0*/ 	.word	0x00000000
        /*07a4*/ 	.word	0x00000000
        /*07a8*/ 	.short	0x010a
        /*07aa*/ 	.byte	0xff
	.zero		1


	//   ....[107]....
        /*07ac*/ 	.word	0x000087e0
        /*07b0*/ 	.word	0x00000000
        /*07b4*/ 	.word	0x00000000
        /*07b8*/ 	.short	0x010a
        /*07ba*/ 	.byte	0xff
	.zero		1


	//   ....[108]....
        /*07bc*/ 	.word	0x00008840
        /*07c0*/ 	.word	0x00000000
        /*07c4*/ 	.word	0x00000000
        /*07c8*/ 	.short	0x010a
        /*07ca*/ 	.byte	0xff
	.zero		1


	//   ....[109]....
        /*07cc*/ 	.word	0x000088a0
        /*07d0*/ 	.word	0x00000000
        /*07d4*/ 	.word	0x00000000
        /*07d8*/ 	.short	0x010a
        /*07da*/ 	.byte	0xff
	.zero		1


	//   ....[110]....
        /*07dc*/ 	.word	0x000088f0
        /*07e0*/ 	.word	0x00000000
        /*07e4*/ 	.word	0x00000070
        /*07e8*/ 	.short	0x010a
        /*07ea*/ 	.byte	0xff
	.zero		1


	//   ....[111]....
        /*07ec*/ 	.word	0x00008950
        /*07f0*/ 	.word	0x00000000
        /*07f4*/ 	.word	0x00000068
        /*07f8*/ 	.short	0x010a
        /*07fa*/ 	.byte	0xff
	.zero		1


	//   ....[112]....
        /*07fc*/ 	.word	0x000089b0
        /*0800*/ 	.word	0x00000000
        /*0804*/ 	.word	0x00000048
        /*0808*/ 	.short	0x010a
        /*080a*/ 	.byte	0xff
	.zero		1


	//   ....[113]....
        /*080c*/ 	.word	0x00008a10
        /*0810*/ 	.word	0x00000000
        /*0814*/ 	.word	0x00000050
        /*0818*/ 	.short	0x010a
        /*081a*/ 	.byte	0xff
	.zero		1


	//   ....[114]....
        /*081c*/ 	.word	0x00008a70
        /*0820*/ 	.word	0x00000000
        /*0824*/ 	.word	0x00000058
        /*0828*/ 	.short	0x010a
        /*082a*/ 	.byte	0xff
	.zero		1


	//   ....[115]....
        /*082c*/ 	.word	0x00008ad0
        /*0830*/ 	.word	0x00000000
        /*0834*/ 	.word	0x00000048
        /*0838*/ 	.short	0x010a
        /*083a*/ 	.byte	0xff
	.zero		1


	//   ....[116]....
        /*083c*/ 	.word	0x00008b30
        /*0840*/ 	.word	0x00000000
        /*0844*/ 	.word	0x00000050
        /*0848*/ 	.short	0x010a
        /*084a*/ 	.byte	0xff
	.zero		1


	//   ....[117]....
        /*084c*/ 	.word	0x00008b80
        /*0850*/ 	.word	0x00000000
        /*0854*/ 	.word	0x00000070
        /*0858*/ 	.short	0x010a
        /*085a*/ 	.byte	0xff
	.zero		1


	//   ....[118]....
        /*085c*/ 	.word	0x00008be0
        /*0860*/ 	.word	0x00000000
        /*0864*/ 	.word	0x00000030
        /*0868*/ 	.short	0x010a
        /*086a*/ 	.byte	0xff
	.zero		1


	//   ....[119]....
        /*086c*/ 	.word	0x00008c30
        /*0870*/ 	.word	0x00000040
        /*0874*/ 	.word	0x00000090
        /*0878*/ 	.short	0x010a
        /*087a*/ 	.byte	0xff
	.zero		1


	//   ....[120]....
        /*087c*/ 	.word	0x00008c80
        /*0880*/ 	.word	0x00000002
        /*0884*/ 	.word	0x00000030
        /*0888*/ 	.short	0x010a
        /*088a*/ 	.byte	0xff
	.zero		1


	//   ....[121]....
        /*088c*/ 	.word	0x00008cd0
        /*0890*/ 	.word	0x00000004
        /*0894*/ 	.word	0x00000030
        /*0898*/ 	.short	0x010a
        /*089a*/ 	.byte	0xff
	.zero		1


	//----- nvinfo : EIATTR_NUM_MBARRIERS
	.align		4
.L_47:
        /*089c*/ 	.byte	0x03, 0x38
        /*089e*/ 	.short	0x001e


	//----- nvinfo : EIATTR_EXIT_INSTR_OFFSETS
	.align		4
        /*08a0*/ 	.byte	0x04, 0x1c
        /*08a2*/ 	.short	(.L_49 - .L_48)


	//   ....[0]....
.L_48:
        /*08a4*/ 	.word	0x00002590


	//   ....[1]....
        /*08a8*/ 	.word	0x00002a80


	//   ....[2]....
        /*08ac*/ 	.word	0x00002ae0


	//   ....[3]....
        /*08b0*/ 	.word	0x00003bf0


	//   ....[4]....
        /*08b4*/ 	.word	0x00004a90


	//   ....[5]....
        /*08b8*/ 	.word	0x00004ad0


	//   ....[6]....
        /*08bc*/ 	.word	0x000081b0


	//   ....[7]....
        /*08c0*/ 	.word	0x00008230


	//   ....[8]....
        /*08c4*/ 	.word	0x00008260


	//   ....[9]....
        /*08c8*/ 	.word	0x000082d0


	//----- nvinfo : EIATTR_MAX_THREADS
	.align		4
.L_49:
        /*08cc*/ 	.byte	0x04, 0x05
        /*08ce*/ 	.short	(.L_51 - .L_50)
.L_50:
        /*08d0*/ 	.word	0x00000100
        /*08d4*/ 	.word	0x00000001
        /*08d8*/ 	.word	0x00000001


	//----- nvinfo : EIATTR_CRS_STACK_SIZE
	.align		4
.L_51:
        /*08dc*/ 	.byte	0x04, 0x1e
        /*08de*/ 	.short	(.L_53 - .L_52)
.L_52:
        /*08e0*/ 	.word	0x00000000


	//----- nvinfo : EIATTR_CBANK_PARAM_SIZE
	.align		4
.L_53:
        /*08e4*/ 	.byte	0x03, 0x19
        /*08e6*/ 	.short	0x0800


	//----- nvinfo : EIATTR_PARAM_CBANK
	.align		4
        /*08e8*/ 	.byte	0x04, 0x0a
        /*08ea*/ 	.short	(.L_55 - .L_54)
	.align		4
.L_54:
        /*08ec*/ 	.word	index@(.nv.constant0._ZN7cutlass13device_kernelINS_4gemm6kernel13GemmUniversalIN4cute5tupleIJiiiiEEENS1_10collective13CollectiveMmaINS1_35MainloopSm100TmaUmmaWarpSpecializedILi3ELi2ELi4ENS5_IJNS4_1CILi1EEESB_SB_EEEEENS5_IJNSA_ILi64EEENSA_ILi192EEENSA_ILi128EEEEEENS_10bfloat16_tENS5_IJlSB_lEEESI_SJ_NS4_8TiledMMAINS4_8MMA_AtomIJNS4_20SM100_MMA_F16BF16_SSISI_SI_fLi64ELi192ELNS4_4UMMA5MajorE0ELSO_0ELNSN_7ScaleInE0ELSP_0EEEEEENS4_6LayoutISC_NS5_IJNSA_ILi0EEEST_ST_EEEEENS5_IJNS4_10UnderscoreESW_SW_EEEEENS4_13SM90_TMA_LOADENS4_14ComposedLayoutINS4_7SwizzleILi3ELi4ELi3EEENS4_18smem_ptr_flag_bitsILi16EEENSS_INS5_IJNSA_ILi8EEESE_EEENS5_IJSE_SB_EEEEEEEvNS4_8identityESZ_S19_vS1A_EENS_8epilogue10collective18CollectiveEpilogueINS1C_23Sm100TmaWarpSpecializedILi3ELi2ELi32ELb1ELb0EEEJSH_NS5_IJNSS_ISE_SB_EES1H_EEESI_SJ_SI_SJ_NS1C_6fusion15FusionCallbacksIS1G_NS1J_17LinearCombinationISI_fSI_fLNS_15FloatRoundStyleE2EEESH_S1I_JEEENS4_5SM1004TMEM4LOAD26SM100_TMEM_LOAD_16dp256b8xESZ_S19_NS4_17SM75_U32x4_LDSM_NENS4_14SM90_TMA_STOREES19_NS4_17SM90_U32x4_STSM_NENS4_39AutoVectorizingCopyWithAssumedAlignmentILi128EEEEEEvvEEEEvNT_6ParamsE)
        /*08f0*/ 	.short	0x0380
        /*08f2*/ 	.short	0x0800


	//----- nvinfo : EIATTR_SW_WAR
	.align		4
.L_55:
        /*08f4*/ 	.byte	0x04, 0x36
        /*08f6*/ 	.short	(.L_57 - .L_56)
.L_56:
        /*08f8*/ 	.word	0x00000008
.L_57:


//--------------------- .nv.callgraph             --------------------------
	.section	.nv.callgraph,"",@"SHT_CUDA_CALLGRAPH"
	.align	4
	.sectionentsize	8
	.align		4
        /*0000*/ 	.word	0x00000000
	.align		4
        /*0004*/ 	.word	0xffffffff
	.align		4
        /*0008*/ 	.word	index@(_ZN7cutlass13device_kernelINS_4gemm6kernel13GemmUniversalIN4cute5tupleIJiiiiEEENS1_10collective13CollectiveMmaINS1_35MainloopSm100TmaUmmaWarpSpecializedILi3ELi2ELi4ENS5_IJNS4_1CILi1EEESB_SB_EEEEENS5_IJNSA_ILi64EEENSA_ILi192EEENSA_ILi128EEEEEENS_10bfloat16_tENS5_IJlSB_lEEESI_SJ_NS4_8TiledMMAINS4_8MMA_AtomIJNS4_20SM100_MMA_F16BF16_SSISI_SI_fLi64ELi192ELNS4_4UMMA5MajorE0ELSO_0ELNSN_7ScaleInE0ELSP_0EEEEEENS4_6LayoutISC_NS5_IJNSA_ILi0EEEST_ST_EEEEENS5_IJNS4_10UnderscoreESW_SW_EEEEENS4_13SM90_TMA_LOADENS4_14ComposedLayoutINS4_7SwizzleILi3ELi4ELi3EEENS4_18smem_ptr_flag_bitsILi16EEENSS_INS5_IJNSA_ILi8EEESE_EEENS5_IJSE_SB_EEEEEEEvNS4_8identityESZ_S19_vS1A_EENS_8epilogue10collective18CollectiveEpilogueINS1C_23Sm100TmaWarpSpecializedILi3ELi2ELi32ELb1ELb0EEEJSH_NS5_IJNSS_ISE_SB_EES1H_EEESI_SJ_SI_SJ_NS1C_6fusion15FusionCallbacksIS1G_NS1J_17LinearCombinationISI_fSI_fLNS_15FloatRoundStyleE2EEESH_S1I_JEEENS4_5SM1004TMEM4LOAD26SM100_TMEM_LOAD_16dp256b8xESZ_S19_NS4_17SM75_U32x4_LDSM_NENS4_14SM90_TMA_STOREES19_NS4_17SM90_U32x4_STSM_NENS4_39AutoVectorizingCopyWithAssumedAlignmentILi128EEEEEEvvEEEEvNT_6ParamsE)
	.align		4
        /*000c*/ 	.word	index@(__assertfail)
	.align		4
        /*0010*/ 	.word	0x00000000
	.align		4
        /*0014*/ 	.word	0xfffffffe
	.align		4
        /*0018*/ 	.word	0x00000000
	.align		4
        /*001c*/ 	.word	0xfffffffd
	.align		4
        /*0020*/ 	.word	0x00000000
	.align		4
        /*0024*/ 	.word	0xfffffffc


//--------------------- .nv.constant4             --------------------------
	.section	.nv.constant4,"a",@progbits
	.align	8
	.align		8
.nv.constant4:
        /*0000*/ 	.dword	__assertfail
	.align		8
        /*0008*/ 	.dword	__unnamed_1
	.align		8
        /*0010*/ 	.dword	__unnamed_2
	.align		8
        /*0018*/ 	.dword	_ZN40_INTERNAL_1dc2573d_4_k_cu_d29e4653_110024cuda3std3__45__cpo5beginE
	.align		8
        /*0020*/ 	.dword	_ZN40_INTERNAL_1dc2573d_4_k_cu_d29e4653_110024cuda3std3__45__cpo3endE
	.align		8
        /*0028*/ 	.dword	_ZN40_INTERNAL_1dc2573d_4_k_cu_d29e4653_110024cuda3std3__45__cpo6cbeginE
	.align		8
        /*0030*/ 	.dword	_ZN40_INTERNAL_1dc2573d_4_k_cu_d29e4653_110024cuda3std3__45__cpo4cendE
	.align		8
        /*0038*/ 	.dword	_ZN40_INTERNAL_1dc2573d_4_k_cu_d29e4653_110024cuda3std3__442_GLOBAL__N__1dc2573d_4_k_cu_d29e4653_110026ignoreE
	.align		8
        /*0040*/ 	.dword	_ZN40_INTERNAL_1dc2573d_4_k_cu_d29e4653_110024cuda3std3__419piecewise_constructE
	.align		8
        /*0048*/ 	.dword	_ZN40_INTERNAL_1dc2573d_4_k_cu_d29e4653_110024cuda3std3__48in_placeE
	.align		8
        /*0050*/ 	.dword	_ZN40_INTERNAL_1dc2573d_4_k_cu_d29e4653_110024cuda3std6ranges3__45__cpo4swapE
	.align		8
        /*0058*/ 	.dword	_ZN40_INTERNAL_1dc2573d_4_k_cu_d29e4653_110024cuda3std6ranges3__45__cpo9iter_moveE
	.align		8
        /*0060*/ 	.dword	_ZN40_INTERNAL_1dc2573d_4_k_cu_d29e4653_110024cute7productE
	.align		8
        /*0068*/ 	.dword	_ZN40_INTERNAL_1dc2573d_4_k_cu_d29e4653_110024cute1_E
	.align		8
        /*0070*/ 	.dword	$str$25
	.align		8
        /*0078*/ 	.dword	$str$26
	.align		8
        /*0080*/ 	.dword	$str$27
	.align		8
        /*0088*/ 	.dword	$str$28


//--------------------- .text._ZN7cutlass13device_kernelINS_4gemm6kernel13GemmUniversalIN4cute5tupleIJiiiiEEENS1_10collective13CollectiveMmaINS1_35MainloopSm100TmaUmmaWarpSpecializedILi3ELi2ELi4ENS5_IJNS4_1CILi1EEESB_SB_EEEEENS5_IJNSA_ILi64EEENSA_ILi192EEENSA_ILi128EEEEEENS_10bfloat16_tENS5_IJlSB_lEEESI_SJ_NS4_8TiledMMAINS4_8MMA_AtomIJNS4_20SM100_MMA_F16BF16_SSISI_SI_fLi64ELi192ELNS4_4UMMA5MajorE0ELSO_0ELNSN_7ScaleInE0ELSP_0EEEEEENS4_6LayoutISC_NS5_IJNSA_ILi0EEEST_ST_EEEEENS5_IJNS4_10UnderscoreESW_SW_EEEEENS4_13SM90_TMA_LOADENS4_14ComposedLayoutINS4_7SwizzleILi3ELi4ELi3EEENS4_18smem_ptr_flag_bitsILi16EEENSS_INS5_IJNSA_ILi8EEESE_EEENS5_IJSE_SB_EEEEEEEvNS4_8identityESZ_S19_vS1A_EENS_8epilogue10collective18CollectiveEpilogueINS1C_23Sm100TmaWarpSpecializedILi3ELi2ELi32ELb1ELb0EEEJSH_NS5_IJNSS_ISE_SB_EES1H_EEESI_SJ_SI_SJ_NS1C_6fusion15FusionCallbacksIS1G_NS1J_17LinearCombinationISI_fSI_fLNS_15FloatRoundStyleE2EEESH_S1I_JEEENS4_5SM1004TMEM4LOAD26SM100_TMEM_LOAD_16dp256b8xESZ_S19_NS4_17SM75_U32x4_LDSM_NENS4_14SM90_TMA_STOREES19_NS4_17SM90_U32x4_STSM_NENS4_39AutoVectorizingCopyWithAssumedAlignmentILi128EEEEEEvvEEEEvNT_6ParamsE --------------------------
	.section	.text._ZN7cutlass13device_kernelINS_4gemm6kernel13GemmUniversalIN4cute5tupleIJiiiiEEENS1_10collective13CollectiveMmaINS1_35MainloopSm100TmaUmmaWarpSpecializedILi3ELi2ELi4ENS5_IJNS4_1CILi1EEESB_SB_EEEEENS5_IJNSA_ILi64EEENSA_ILi192EEENSA_ILi128EEEEEENS_10bfloat16_tENS5_IJlSB_lEEESI_SJ_NS4_8TiledMMAINS4_8MMA_AtomIJNS4_20SM100_MMA_F16BF16_SSISI_SI_fLi64ELi192ELNS4_4UMMA5MajorE0ELSO_0ELNSN_7ScaleInE0ELSP_0EEEEEENS4_6LayoutISC_NS5_IJNSA_ILi0EEEST_ST_EEEEENS5_IJNS4_10UnderscoreESW_SW_EEEEENS4_13SM90_TMA_LOADENS4_14ComposedLayoutINS4_7SwizzleILi3ELi4ELi3EEENS4_18smem_ptr_flag_bitsILi16EEENSS_INS5_IJNSA_ILi8EEESE_EEENS5_IJSE_SB_EEEEEEEvNS4_8identityESZ_S19_vS1A_EENS_8epilogue10collective18CollectiveEpilogueINS1C_23Sm100TmaWarpSpecializedILi3ELi2ELi32ELb1ELb0EEEJSH_NS5_IJNSS_ISE_SB_EES1H_EEESI_SJ_SI_SJ_NS1C_6fusion15FusionCallbacksIS1G_NS1J_17LinearCombinationISI_fSI_fLNS_15FloatRoundStyleE2EEESH_S1I_JEEENS4_5SM1004TMEM4LOAD26SM100_TMEM_LOAD_16dp256b8xESZ_S19_NS4_17SM75_U32x4_LDSM_NENS4_14SM90_TMA_STOREES19_NS4_17SM90_U32x4_STSM_NENS4_39AutoVectorizingCopyWithAssumedAlignmentILi128EEEEEEvvEEEEvNT_6ParamsE,"ax",@progbits
	.align	128
.text._ZN7cutlass13device_kernelINS_4gemm6kernel13GemmUniversalIN4cute5tupleIJiiiiEEENS1_10collective13CollectiveMmaINS1_35MainloopSm100TmaUmmaWarpSpecializedILi3ELi2ELi4ENS5_IJNS4_1CILi1EEESB_SB_EEEEENS5_IJNSA_ILi64EEENSA_ILi192EEENSA_ILi128EEEEEENS_10bfloat16_tENS5_IJlSB_lEEESI_SJ_NS4_8TiledMMAINS4_8MMA_AtomIJNS4_20SM100_MMA_F16BF16_SSISI_SI_fLi64ELi192ELNS4_4UMMA5MajorE0ELSO_0ELNSN_7ScaleInE0ELSP_0EEEEEENS4_6LayoutISC_NS5_IJNSA_ILi0EEEST_ST_EEEEENS5_IJNS4_10UnderscoreESW_SW_EEEEENS4_13SM90_TMA_LOADENS4_14ComposedLayoutINS4_7SwizzleILi3ELi4ELi3EEENS4_18smem_ptr_flag_bitsILi16EEENSS_INS5_IJNSA_ILi8EEESE_EEENS5_IJSE_SB_EEEEEEEvNS4_8identityESZ_S19_vS1A_EENS_8epilogue10collective18CollectiveEpilogueINS1C_23Sm100TmaWarpSpecializedILi3ELi2ELi32ELb1ELb0EEEJSH_NS5_IJNSS_ISE_SB_EES1H_EEESI_SJ_SI_SJ_NS1C_6fusion15FusionCallbacksIS1G_NS1J_17LinearCombinationISI_fSI_fLNS_15FloatRoundStyleE2EEESH_S1I_JEEENS4_5SM1004TMEM4LOAD26SM100_TMEM_LOAD_16dp256b8xESZ_S19_NS4_17SM75_U32x4_LDSM_NENS4_14SM90_TMA_STOREES19_NS4_17SM90_U32x4_STSM_NENS4_39AutoVectorizingCopyWithAssumedAlignmentILi128EEEEEEvvEEEEvNT_6ParamsE:
        .type           _ZN7cutlass13device_kernelINS_4gemm6kernel13GemmUniversalIN4cute5tupleIJiiiiEEENS1_10collective13CollectiveMmaINS1_35MainloopSm100TmaUmmaWarpSpecializedILi3ELi2ELi4ENS5_IJNS4_1CILi1EEESB_SB_EEEEENS5_IJNSA_ILi64EEENSA_ILi192EEENSA_ILi128EEEEEENS_10bfloat16_tENS5_IJlSB_lEEESI_SJ_NS4_8TiledMMAINS4_8MMA_AtomIJNS4_20SM100_MMA_F16BF16_SSISI_SI_fLi64ELi192ELNS4_4UMMA5MajorE0ELSO_0ELNSN_7ScaleInE0ELSP_0EEEEEENS4_6LayoutISC_NS5_IJNSA_ILi0EEEST_ST_EEEEENS5_IJNS4_10UnderscoreESW_SW_EEEEENS4_13SM90_TMA_LOADENS4_14ComposedLayoutINS4_7SwizzleILi3ELi4ELi3EEENS4_18smem_ptr_flag_bitsILi16EEENSS_INS5_IJNSA_ILi8EEESE_EEENS5_IJSE_SB_EEEEEEEvNS4_8identityESZ_S19_vS1A_EENS_8epilogue10collective18CollectiveEpilogueINS1C_23Sm100TmaWarpSpecializedILi3ELi2ELi32ELb1ELb0EEEJSH_NS5_IJNSS_ISE_SB_EES1H_EEESI_SJ_SI_SJ_NS1C_6fusion15FusionCallbacksIS1G_NS1J_17LinearCombinationISI_fSI_fLNS_15FloatRoundStyleE2EEESH_S1I_JEEENS4_5SM1004TMEM4LOAD26SM100_TMEM_LOAD_16dp256b8xESZ_S19_NS4_17SM75_U32x4_LDSM_NENS4_14SM90_TMA_STOREES19_NS4_17SM90_U32x4_STSM_NENS4_39AutoVectorizingCopyWithAssumedAlignmentILi128EEEEEEvvEEEEvNT_6ParamsE,@function
        .size           _ZN7cutlass13device_kernelINS_4gemm6kernel13GemmUniversalIN4cute5tupleIJiiiiEEENS1_10collective13CollectiveMmaINS1_35MainloopSm100TmaUmmaWarpSpecializedILi3ELi2ELi4ENS5_IJNS4_1CILi1EEESB_SB_EEEEENS5_IJNSA_ILi64EEENSA_ILi192EEENSA_ILi128EEEEEENS_10bfloat16_tENS5_IJlSB_lEEESI_SJ_NS4_8TiledMMAINS4_8MMA_AtomIJNS4_20SM100_MMA_F16BF16_SSISI_SI_fLi64ELi192ELNS4_4UMMA5MajorE0ELSO_0ELNSN_7ScaleInE0ELSP_0EEEEEENS4_6LayoutISC_NS5_IJNSA_ILi0EEEST_ST_EEEEENS5_IJNS4_10UnderscoreESW_SW_EEEEENS4_13SM90_TMA_LOADENS4_14ComposedLayoutINS4_7SwizzleILi3ELi4ELi3EEENS4_18smem_ptr_flag_bitsILi16EEENSS_INS5_IJNSA_ILi8EEESE_EEENS5_IJSE_SB_EEEEEEEvNS4_8identityESZ_S19_vS1A_EENS_8epilogue10collective18CollectiveEpilogueINS1C_23Sm100TmaWarpSpecializedILi3ELi2ELi32ELb1ELb0EEEJSH_NS5_IJNSS_ISE_SB_EES1H_EEESI_SJ_SI_SJ_NS1C_6fusion15FusionCallbacksIS1G_NS1J_17LinearCombinationISI_fSI_fLNS_15FloatRoundStyleE2EEESH_S1I_JEEENS4_5SM1004TMEM4LOAD26SM100_TMEM_LOAD_16dp256b8xESZ_S19_NS4_17SM75_U32x4_LDSM_NENS4_14SM90_TMA_STOREES19_NS4_17SM90_U32x4_STSM_NENS4_39AutoVectorizingCopyWithAssumedAlignmentILi128EEEEEEvvEEEEvNT_6ParamsE,(.L_x_160 - _ZN7cutlass13device_kernelINS_4gemm6kernel13GemmUniversalIN4cute5tupleIJiiiiEEENS1_10collective13CollectiveMmaINS1_35MainloopSm100TmaUmmaWarpSpecializedILi3ELi2ELi4ENS5_IJNS4_1CILi1EEESB_SB_EEEEENS5_IJNSA_ILi64EEENSA_ILi192EEENSA_ILi128EEEEEENS_10bfloat16_tENS5_IJlSB_lEEESI_SJ_NS4_8TiledMMAINS4_8MMA_AtomIJNS4_20SM100_MMA_F16BF16_SSISI_SI_fLi64ELi192ELNS4_4UMMA5MajorE0ELSO_0ELNSN_7ScaleInE0ELSP_0EEEEEENS4_6LayoutISC_NS5_IJNSA_ILi0EEEST_ST_EEEEENS5_IJNS4_10UnderscoreESW_SW_EEEEENS4_13SM90_TMA_LOADENS4_14ComposedLayoutINS4_7SwizzleILi3ELi4ELi3EEENS4_18smem_ptr_flag_bitsILi16EEENSS_INS5_IJNSA_ILi8EEESE_EEENS5_IJSE_SB_EEEEEEEvNS4_8identityESZ_S19_vS1A_EENS_8epilogue10collective18CollectiveEpilogueINS1C_23Sm100TmaWarpSpecializedILi3ELi2ELi32ELb1ELb0EEEJSH_NS5_IJNSS_ISE_SB_EES1H_EEESI_SJ_SI_SJ_NS1C_6fusion15FusionCallbacksIS1G_NS1J_17LinearCombinationISI_fSI_fLNS_15FloatRoundStyleE2EEESH_S1I_JEEENS4_5SM1004TMEM4LOAD26SM100_TMEM_LOAD_16dp256b8xESZ_S19_NS4_17SM75_U32x4_LDSM_NENS4_14SM90_TMA_STOREES19_NS4_17SM90_U32x4_STSM_NENS4_39AutoVectorizingCopyWithAssumedAlignmentILi128EEEEEEvvEEEEvNT_6ParamsE)
        .other          _ZN7cutlass13device_kernelINS_4gemm6kernel13GemmUniversalIN4cute5tupleIJiiiiEEENS1_10collective13CollectiveMmaINS1_35MainloopSm100TmaUmmaWarpSpecializedILi3ELi2ELi4ENS5_IJNS4_1CILi1EEESB_SB_EEEEENS5_IJNSA_ILi64EEENSA_ILi192EEENSA_ILi128EEEEEENS_10bfloat16_tENS5_IJlSB_lEEESI_SJ_NS4_8TiledMMAINS4_8MMA_AtomIJNS4_20SM100_MMA_F16BF16_SSISI_SI_fLi64ELi192ELNS4_4UMMA5MajorE0ELSO_0ELNSN_7ScaleInE0ELSP_0EEEEEENS4_6LayoutISC_NS5_IJNSA_ILi0EEEST_ST_EEEEENS5_IJNS4_10UnderscoreESW_SW_EEEEENS4_13SM90_TMA_LOADENS4_14ComposedLayoutINS4_7SwizzleILi3ELi4ELi3EEENS4_18smem_ptr_flag_bitsILi16EEENSS_INS5_IJNSA_ILi8EEESE_EEENS5_IJSE_SB_EEEEEEEvNS4_8identityESZ_S19_vS1A_EENS_8epilogue10collective18CollectiveEpilogueINS1C_23Sm100TmaWarpSpecializedILi3ELi2ELi32ELb1ELb0EEEJSH_NS5_IJNSS_ISE_SB_EES1H_EEESI_SJ_SI_SJ_NS1C_6fusion15FusionCallbacksIS1G_NS1J_17LinearCombinationISI_fSI_fLNS_15FloatRoundStyleE2EEESH_S1I_JEEENS4_5SM1004TMEM4LOAD26SM100_TMEM_LOAD_16dp256b8xESZ_S19_NS4_17SM75_U32x4_LDSM_NENS4_14SM90_TMA_STOREES19_NS4_17SM90_U32x4_STSM_NENS4_39AutoVectorizingCopyWithAssumedAlignmentILi128EEEEEEvvEEEEvNT_6ParamsE,@"STO_CUDA_ENTRY STV_DEFAULT"
_ZN7cutlass13device_kernelINS_4gemm6kernel13GemmUniversalIN4cute5tupleIJiiiiEEENS1_10collective13CollectiveMmaINS1_35MainloopSm100TmaUmmaWarpSpecializedILi3ELi2ELi4ENS5_IJNS4_1CILi1EEESB_SB_EEEEENS5_IJNSA_ILi64EEENSA_ILi192EEENSA_ILi128EEEEEENS_10bfloat16_tENS5_IJlSB_lEEESI_SJ_NS4_8TiledMMAINS4_8MMA_AtomIJNS4_20SM100_MMA_F16BF16_SSISI_SI_fLi64ELi192ELNS4_4UMMA5MajorE0ELSO_0ELNSN_7ScaleInE0ELSP_0EEEEEENS4_6LayoutISC_NS5_IJNSA_ILi0EEEST_ST_EEEEENS5_IJNS4_10UnderscoreESW_SW_EEEEENS4_13SM90_TMA_LOADENS4_14ComposedLayoutINS4_7SwizzleILi3ELi4ELi3EEENS4_18smem_ptr_flag_bitsILi16EEENSS_INS5_IJNSA_ILi8EEESE_EEENS5_IJSE_SB_EEEEEEEvNS4_8identityESZ_S19_vS1A_EENS_8epilogue10collective18CollectiveEpilogueINS1C_23Sm100TmaWarpSpecializedILi3ELi2ELi32ELb1ELb0EEEJSH_NS5_IJNSS_ISE_SB_EES1H_EEESI_SJ_SI_SJ_NS1C_6fusion15FusionCallbacksIS1G_NS1J_17LinearCombinationISI_fSI_fLNS_15FloatRoundStyleE2EEESH_S1I_JEEENS4_5SM1004TMEM4LOAD26SM100_TMEM_LOAD_16dp256b8xESZ_S19_NS4_17SM75_U32x4_LDSM_NENS4_14SM90_TMA_STOREES19_NS4_17SM90_U32x4_STSM_NENS4_39AutoVectorizingCopyWithAssumedAlignmentILi128EEEEEEvvEEEEvNT_6ParamsE:
[----:B------:R-:W1:Y:S01]  /*0000*/  LDC R1, c[0x0][0x37c] ;  /* 0x0000df00ff017b82 */ /* 0x000e620000000800 */
[----:B------:R-:W2:Y:S01]  /*0010*/  S2R R101, SR_TID.X ;  /* 0x0000000000657919 */ /* 0x000ea20000002100 */
[----:B------:R-:W3:Y:S01]  /*0020*/  LDCU.64 UR4, c[0x0][0x890] ;  /* 0x00011200ff0477ac */ /* 0x000ee20008000a00 */
[----:B------:R-:W-:Y:S02]  /*0030*/  PRMT R88, RZ, 0x7610, R88 ;  /* 0x00007610ff587816 */ /* 0x000fe40000000058 */
[----:B------:R-:W-:Y:S01]  /*0040*/  ELECT P5, URZ, PT ;  /* 0x0000000000ff782f */ /* 0x000fe200038a0000 */
[----:B------:R-:W4:Y:S01]  /*0050*/  LDCU.64 UR46, c[0x0][0x358] ;  /* 0x00006b00ff2e77ac */ /* 0x000f220008000a00 */
[----:B---3--:R-:W-:-:S04]  /*0060*/  UISETP.NE.U32.AND UP0, UPT, UR4, URZ, UPT ;  /* 0x000000ff0400728c */ /* 0x008fc8000bf05070 */
[----:B------:R-:W-:Y:S01]  /*0070*/  UISETP.NE.AND.EX UP0, UPT, UR5, URZ, UPT, UP0 ;  /* 0x000000ff0500728c */ /* 0x000fe2000bf05300 */
[----:B--2---:R-:W-:-:S05]  /*0080*/  SHF.R.U32.HI R93, RZ, 0x5, R101 ;  /* 0x00000005ff5d7819 */ /* 0x004fca0000011665 */
[----:B------:R-:W2:Y:S02]  /*0090*/  SHFL.IDX PT, R0, R93, RZ, 0x1f ;  /* 0x00001fff5d007589 */ /* 0x000ea400000e0000 */
[----:B--2---:R-:W-:Y:S01]  /*00a0*/  R2UR UR8, R0 ;  /* 0x00000000000872ca */ /* 0x004fe200000e0000 */
[----:B-1--4-:R-:W-:-:S14]  /*00b0*/  BRA.U UP0, `(.L_x_0) ;  /* 0x00000001002c7547 */ /* 0x012fdc000b800000 */
[----:B------:R-:W1:Y:S02]  /*00c0*/  LDCU.64 UR6, c[0x0][0x888] ;  /* 0x00011100ff0677ac */ /* 0x000e640008000a00 */
[----:B-1----:R-:W-:-:S04]  /*00d0*/  UISETP.NE.U32.AND UP0, UPT, UR6, URZ, UPT ;  /* 0x000000ff0600728c */ /* 0x002fc8000bf05070 */
[----:B------:R-:W-:-:S09]  /*00e0*/  UISETP.NE.AND.EX UP0, UPT, UR7, URZ, UPT, UP0 ;  /* 0x000000ff0700728c */ /* 0x000fd2000bf05300 */
[----:B------:R-:W-:Y:S05]  /*00f0*/  BRA.U !UP0, `(.L_x_1) ;  /* 0x0000000108107547 */ /* 0x000fea000b800000 */
[----:B------:R-:W1:Y:S02]  /*0100*/  LDC.64 R2, c[0x0][0x888] ;  /* 0x00022200ff027b82 */ /* 0x000e640000000a00 */
[----:B-1----:R1:W5:Y:S01]  /*0110*/  LDG.E R49, desc[UR46][R2.64] ;  /* 0x0000002e02317981 */ /* 0x002362000c1e1900 */
[----:B------:R-:W-:Y:S01]  /*0120*/  HFMA2 R88, -RZ, RZ, 0, 5.9604644775390625e-08 ;  /* 0x00000001ff587431 */ /* 0x000fe200000001ff */
[----:B------:R-:W-:Y:S05]  /*0130*/  BRA `(.L_x_0) ;  /* 0x00000000000c7947 */ /* 0x000fea0003800000 */
.L_x_1:
[----:B------:R-:W1:Y:S01]  /*0140*/  LDCU UR6, c[0x0][0x880] ;  /* 0x00011000ff0677ac */ /* 0x000e620008000800 */
[----:B------:R-:W-:Y:S01]  /*0150*/  HFMA2 R88, -RZ, RZ, 0, 5.9604644775390625e-08 ;  /* 0x00000001ff587431 */ /* 0x000fe200000001ff */
[----:B-1----:R-:W-:-:S07]  /*0160*/  MOV R49, UR6 ;  /* 0x0000000600317c02 */ /* 0x002fce0008000f00 */
.L_x_0:
[----:B------:R-:W2:Y:S02]  /*0170*/  LDCU.64 UR6, c[0x0][0x8b0] ;  /* 0x00011600ff0677ac */ /* 0x000ea40008000a00 */
[----:B--2---:R-:W-:-:S04]  /*0180*/  UISETP.NE.U32.AND UP0, UPT, UR6, URZ, UPT ;  /* 0x000000ff0600728c */ /* 0x004fc8000bf05070 */
[----:B------:R-:W-:-:S09]  /*0190*/  UISETP.NE.AND.EX UP0, UPT, UR7, URZ, UPT, UP0 ;  /* 0x000000ff0700728c */ /* 0x000fd2000bf05300 */
[----:B------:R-:W-:Y:S05]  /*01a0*/  BRA.U UP0, `(.L_x_2) ;  /* 0x0000000100247547 */ /* 0x000fea000b800000 */
[----:B------:R-:W2:Y:S02]  /*01b0*/  LDCU.64 UR6, c[0x0][0x8a8] ;  /* 0x00011500ff0677ac */ /* 0x000ea40008000a00 */
[----:B--2---:R-:W-:-:S04]  /*01c0*/  UISETP.NE.U32.AND UP0, UPT, UR6, URZ, UPT ;  /* 0x000000ff0600728c */ /* 0x004fc8000bf05070 */
[----:B------:R-:W-:-:S09]  /*01d0*/  UISETP.NE.AND.EX UP0, UPT, UR7, URZ, UPT, UP0 ;  /* 0x000000ff0700728c */ /* 0x000fd2000bf05300 */
[----:B------:R-:W-:Y:S05]  /*01e0*/  BRA.U !UP0, `(.L_x_3) ;  /* 0x00000001080c7547 */ /* 0x000fea000b800000 */
[----:B-1----:R-:W1:Y:S02]  /*01f0*/  LDC.64 R2, c[0x0][0x8a8] ;  /* 0x00022a00ff027b82 */ /* 0x002e640000000a00 */
[----:B-1----:R2:W5:Y:S01]  /*0200*/  LDG.E R47, desc[UR46][R2.64] ;  /* 0x0000002e022f7981 */ /* 0x002562000c1e1900 */
[----:B------:R-:W-:Y:S05]  /*0210*/  BRA `(.L_x_2) ;  /* 0x0000000000087947 */ /* 0x000fea0003800000 */
.L_x_3:
[----:B------:R-:W2:Y:S02]  /*0220*/  LDCU UR6, c[0x0][0x8a0] ;  /* 0x00011400ff0677ac */ /* 0x000ea40008000800 */
[----:B--2---:R-:W-:Y:S02]  /*0230*/  MOV R47, UR6 ;  /* 0x00000006002f7c02 */ /* 0x004fe40008000f00 */
.L_x_2:
[----:B------:R-:W-:Y:S01]  /*0240*/  IMAD.U32 R0, RZ, RZ, UR8 ;  /* 0x00000008ff007e24 */ /* 0x000fe2000f8e00ff */
[----:B------:R-:W-:Y:S04]  /*0250*/  BSSY.RECONVERGENT B0, `(.L_x_4) ;  /* 0x000000c000007945 */ /* 0x000fe80003800200 */
[C---:B------:R-:W-:Y:S02]  /*0260*/  ISETP.NE.OR P1, PT, R0.reuse, 0x1, !P5 ;  /* 0x000000010000780c */ /* 0x040fe40006f25670 */
[----:B------:R-:W-:-:S11]  /*0270*/  ISETP.NE.OR P0, PT, R0, 0x3, !P5 ;  /* 0x000000030000780c */ /* 0x000fd60006f05670 */
[----:B------:R-:W-:Y:S05]  /*0280*/  @P1 BRA `(.L_x_5) ;  /* 0x0000000000201947 */ /* 0x000fea0003800000 */
[----:B------:R-:W3:Y:S02]  /*0290*/  LDCU.64 UR6, c[0x0][0x348] ;  /* 0x00006900ff0677ac */ /* 0x000ee40008000a00 */
[----:B---3--:R-:W-:Y:S02]  /*02a0*/  UIADD3 UR10, UP1, UPT, UR6, 0x80, URZ ;  /* 0x00000080060a7890 */ /* 0x008fe4000ff3e0ff */
[----:B------:R-:W-:Y:S02]  /*02b0*/  UIADD3 UR6, UP0, UPT, UR6, 0x180, URZ ;  /* 0x0000018006067890 */ /* 0x000fe4000ff1e0ff */
[----:B------:R-:W-:Y:S02]  /*02c0*/  UIADD3.X UR11, UPT, UPT, URZ, UR7, URZ, UP1, !UPT ;  /* 0x00000007ff0b7290 */ /* 0x000fe40008ffe4ff */
[----:B------:R-:W-:-:S07]  /*02d0*/  UIADD3.X UR7, UPT, UPT, URZ, UR7, URZ, UP0, !UPT ;  /* 0x00000007ff077290 */ /* 0x000fce00087fe4ff */
[----:B------:R3:W-:Y:S02]  /*02e0*/  UTMACCTL.PF [UR10] ;  /* 0x000000000a0079b9 */ /* 0x0007e40008040000 */
[----:B------:R3:W-:Y:S02]  /*02f0*/  UTMACCTL.PF [UR6] ;  /* 0x00000000060079b9 */ /* 0x0007e40008040000 */
[----:B---3--:R-:W-:Y:S01]  /*0300*/  NOP ;  /* 0x0000000000007918 */ /* 0x008fe20000000000 */
.L_x_5:
[----:B------:R-:W-:Y:S05]  /*0310*/  BSYNC.RECONVERGENT B0 ;  /* 0x0000000000007941 */ /* 0x000fea0003800200 */
.L_x_4:
[----:B------:R-:W-:Y:S04]  /*0320*/  BSSY.RECONVERGENT B0, `(.L_x_6) ;  /* 0x000000a000007945 */ /* 0x000fe80003800200 */
        /* <DEDUP_REMOVED lines=9> */
.L_x_7:
[----:B------:R-:W-:Y:S05]  /*03c0*/  BSYNC.RECONVERGENT B0 ;  /* 0x0000000000007941 */ /* 0x000fea0003800200 */
.L_x_6:
[----:B------:R-:W3:Y:S01]  /*03d0*/  LDCU.64 UR6, c[0x0][0x888] ;  /* 0x00011100ff0677ac */ /* 0x000ee20008000a00 */
[----:B------:R-:W-:Y:S02]  /*03e0*/  UISETP.EQ.U32.AND UP1, UPT, UR4, URZ, UPT ;  /* 0x000000ff0400728c */ /* 0x000fe4000bf22070 */
[----:B------:R-:W-:Y:S02]  /*03f0*/  UPLOP3.LUT UP2, UPT, UPT, UPT, UPT, 0x80, 0x8 ;  /* 0x000000000008789c */ /* 0x000fe40003f4f070 */
[----:B---3--:R-:W-:-:S04]  /*0400*/  UISETP.NE.U32.AND UP0, UPT, UR6, URZ, UPT ;  /* 0x000000ff0600728c */ /* 0x008fc8000bf05070 */
[----:B------:R-:W-:-:S04]  /*0410*/  UISETP.NE.AND.EX UP0, UPT, UR7, URZ, UPT, UP0 ;  /* 0x000000ff0700728c */ /* 0x000fc8000bf05300 */
[----:B------:R-:W-:-:S04]  /*0420*/  UISETP.EQ.OR.EX UP3, UPT, UR5, URZ, !UP0, UP1 ;  /* 0x000000ff0500728c */ /* 0x000fc8000c762710 */
[----:B------:R-:W-:-:S05]  /*0430*/  UP2UR UR51, UPR, URZ, 0x8 ;  /* 0x00000008ff337883 */ /* 0x000fca0008000000 */
[----:B------:R-:W-:Y:S07]  /*0440*/  BRA.U !UP3, `(.L_x_8) ;  /* 0x000000010b207547 */ /* 0x000fee000b800000 */
[----:B------:R-:W-:Y:S01]  /*0450*/  UISETP.NE.U32.AND UP2, UPT, UR4, URZ, UPT ;  /* 0x000000ff0400728c */ /* 0x000fe2000bf45070 */
[----:B-----5:R-:W-:Y:S01]  /*0460*/  FSETP.NEU.AND P0, PT, R49, RZ, PT ;  /* 0x000000ff3100720b */ /* 0x020fe20003f0d000 */
[----:B------:R-:W-:Y:S02]  /*0470*/  USEL UR4, URZ, 0xffffffff, UP0 ;  /* 0xffffffffff047887 */ /* 0x000fe40008000000 */
[----:B------:R-:W-:-:S10]  /*0480*/  UISETP.NE.AND.EX UP2, UPT, UR5, URZ, UPT, UP2 ;  /* 0x000000ff0500728c */ /* 0x000fd4000bf45320 */
[----:B------:R-:W-:Y:S01]  /*0490*/  VOTEU.ANY UP1, P0 ;  /* 0x0000000000ff7886 */ /* 0x000fe20000020100 */
[----:B------:R-:W-:-:S04]  /*04a0*/  @!UP2 USEL UR4, URZ, 0xffffffff, UP1 ;  /* 0xffffffffff04a887 */ /* 0x000fc80008800000 */
[----:B------:R-:W-:-:S04]  /*04b0*/  ULOP3.LUT UR4, UR4, 0x1, URZ, 0xc0, !UPT ;  /* 0x0000000104047892 */ /* 0x000fc8000f8ec0ff */
[----:B------:R-:W-:-:S11]  /*04c0*/  UISETP.NE.U32.AND UP2, UPT, UR4, 0x1, UPT ;  /* 0x000000010400788c */ /* 0x000fd6000bf45070 */
.L_x_8:
[----:B-12---:R-:W1:Y:S01]  /*04d0*/  SHFL.IDX PT, R2, R93, RZ, 0x1f ;  /* 0x00001fff5d027589 */ /* 0x006e6200000e0000 */
[----:B------:R-:W-:-:S04]  /*04e0*/  UISETP.NE.AND UP1, UPT, UR8, 0x2, UPT ;  /* 0x000000020800788c */ /* 0x000fc8000bf25270 */
[----:B------:R-:W-:Y:S01]  /*04f0*/  USEL UR6, URZ, 0x1, UP1 ;  /* 0x00000001ff067887 */ /* 0x000fe20008800000 */
[----:B-1----:R-:W-:-:S13]  /*0500*/  ISETP.NE.AND P0, PT, R2, RZ, PT ;  /* 0x000000ff0200720c */ /* 0x002fda0003f05270 */
[----:B------:R-:W-:Y:S05]  /*0510*/  @P0 BRA `(.L_x_9) ;  /* 0x0000000000400947 */ /* 0x000fea0003800000 */
[----:B------:R-:W1:Y:S01]  /*0520*/  S2UR UR5, SR_CgaCtaId ;  /* 0x00000000000579c3 */ /* 0x000e620000008800 */
[----:B------:R-:W-:Y:S01]  /*0530*/  UMOV UR7, 0x400 ;  /* 0x0000040000077882 */ /* 0x000fe20000000000 */
[----:B------:R-:W-:Y:S01]  /*0540*/  UMOV UR4, 0x1 ;  /* 0x0000000100047882 */ /* 0x000fe20000000000 */
[----:B------:R-:W-:Y:S01]  /*0550*/  ELECT P0, URZ, PT ;  /* 0x0000000000ff782f */ /* 0x000fe20003800000 */
[----:B------:R-:W-:-:S04]  /*0560*/  UIADD3 UR10, UPT, UPT, -UR4, 0x100000, URZ ;  /* 0x00100000040a7890 */ /* 0x000fc8000fffe1ff */
[----:B------:R-:W-:Y:S02]  /*0570*/  USHF.L.U32 UR11, UR10, 0xb, URZ ;  /* 0x0000000b0a0b7899 */ /* 0x000fe400080006ff */
[----:B------:R-:W-:Y:S02]  /*0580*/  USHF.L.U32 UR10, UR10, 0x1, URZ ;  /* 0x000000010a0a7899 */ /* 0x000fe400080006ff */
[----:B-1----:R-:W-:Y:S01]  /*0590*/  ULEA UR5, UR5, UR7, 0x18 ;  /* 0x0000000705057291 */ /* 0x002fe2000f8ec0ff */
[----:B------:R-:W1:Y:S11]  /*05a0*/  FENCE.VIEW.ASYNC.S ;  /* 0x00000000000073c6 */ /* 0x000e760000000000 */
[----:B-1----:R1:W2:Y:S01]  /*05b0*/  SYNCS.EXCH.64 URZ, [UR5], UR10 ;  /* 0x0000000a05ff75b2 */ /* 0x0022a20008000100 */
[----:B------:R1:W3:Y:S01]  /*05c0*/  SYNCS.EXCH.64 URZ, [UR5+0x18], UR10 ;  /* 0x0000180a05ff75b2 */ /* 0x0002e20008000100 */
[----:B------:R1:W4:Y:S01]  /*05d0*/  SYNCS.EXCH.64 URZ, [UR5+0x8], UR10 ;  /* 0x0000080a05ff75b2 */ /* 0x0003220008000100 */
[----:B------:R1:W1:Y:S01]  /*05e0*/  SYNCS.EXCH.64 URZ, [UR5+0x20], UR10 ;  /* 0x0000200a05ff75b2 */ /* 0x0002620008000100 */
[----:B------:R1:W1:Y:S01]  /*05f0*/  SYNCS.EXCH.64 URZ, [UR5+0x10], UR10 ;  /* 0x0000100a05ff75b2 */ /* 0x0002620008000100 */
[----:B------:R1:W1:Y:S01]  /*0600*/  SYNCS.EXCH.64 URZ, [UR5+0x28], UR10 ;  /* 0x0000280a05ff75b2 */ /* 0x0002620008000100 */
[----:B------:R-:W-:Y:S01]  /*0610*/  NOP ;  /* 0x0000000000007918 */ /* 0x000fe20000000000 */
.L_x_9:
[----:B------:R-:W2:Y:S01]  /*0620*/  SHFL.IDX PT, R2, R93, RZ, 0x1f ;  /* 0x00001fff5d027589 */ /* 0x000ea200000e0000 */
[----:B------:R-:W-:Y:S01]  /*0630*/  NOP ;  /* 0x0000000000007918 */ /* 0x000fe20000000000 */
[----:B--2---:R-:W-:-:S13]  /*0640*/  ISETP.NE.AND P0, PT, R2, 0x1, PT ;  /* 0x000000010200780c */ /* 0x004fda0003f05270 */
[----:B------:R-:W-:Y:S05]  /*0650*/  @P0 BRA `(.L_x_10) ;  /* 0x0000000000500947 */ /* 0x000fea0003800000 */
[----:B------:R-:W2:Y:S01]  /*0660*/  S2UR UR7, SR_CgaCtaId ;  /* 0x00000000000779c3 */ /* 0x000ea20000008800 */
[----:B------:R-:W-:Y:S01]  /*0670*/  UMOV UR9, 0x400 ;  /* 0x0000040000097882 */ /* 0x000fe20000000000 */
[----:B-1----:R-:W-:Y:S01]  /*0680*/  UMOV UR5, 0x20 ;  /* 0x0000002000057882 */ /* 0x002fe20000000000 */
[----:B------:R-:W-:Y:S01]  /*0690*/  UMOV UR4, 0x80 ;  /* 0x0000008000047882 */ /* 0x000fe20000000000 */
[----:B------:R-:W-:-:S04]  /*06a0*/  UIADD3 UR10, UPT, UPT, -UR5, 0x100000, URZ ;  /* 0x00100000050a7890 */ /* 0x000fc8000fffe1ff */
[----:B------:R-:W-:Y:S02]  /*06b0*/  USHF.L.U32 UR11, UR10, 0xb, URZ ;  /* 0x0000000b0a0b7899 */ /* 0x000fe400080006ff */
[----:B------:R-:W-:Y:S02]  /*06c0*/  USHF.L.U32 UR10, UR10, 0x1, URZ ;  /* 0x000000010a0a7899 */ /* 0x000fe400080006ff */
[----:B------:R-:W-:-:S04]  /*06d0*/  UIADD3 UR4, UPT, UPT, -UR4, 0x100000, URZ ;  /* 0x0010000004047890 */ /* 0x000fc8000fffe1ff */
[----:B------:R-:W-:Y:S02]  /*06e0*/  USHF.L.U32 UR5, UR4, 0xb, URZ ;  /* 0x0000000b04057899 */ /* 0x000fe400080006ff */
[----:B------:R-:W-:Y:S01]  /*06f0*/  USHF.L.U32 UR4, UR4, 0x1, URZ ;  /* 0x0000000104047899 */ /* 0x000fe200080006ff */
[----:B------:R-:W-:Y:S01]  /*0700*/  ELECT P0, URZ, PT ;  /* 0x0000000000ff782f */ /* 0x000fe20003800000 */
[----:B--2---:R-:W-:Y:S01]  /*0710*/  ULEA UR7, UR7, UR9, 0x18 ;  /* 0x0000000907077291 */ /* 0x004fe2000f8ec0ff */
[----:B------:R-:W1:Y:S11]  /*0720*/  FENCE.VIEW.ASYNC.S ;  /* 0x00000000000073c6 */ /* 0x000e760000000000 */
[----:B-1----:R2:W1:Y:S01]  /*0730*/  SYNCS.EXCH.64 URZ, [UR7+0x30], UR10 ;  /* 0x0000300a07ff75b2 */ /* 0x0024620008000100 */
[----:B------:R2:W1:Y:S01]  /*0740*/  SYNCS.EXCH.64 URZ, [UR7+0x48], UR4 ;  /* 0x0000480407ff75b2 */ /* 0x0004620008000100 */
[----:B------:R2:W1:Y:S01]  /*0750*/  SYNCS.EXCH.64 URZ, [UR7+0x38], UR10 ;  /* 0x0000380a07ff75b2 */ /* 0x0004620008000100 */
[----:B------:R2:W1:Y:S01]  /*0760*/  SYNCS.EXCH.64 URZ, [UR7+0x50], UR4 ;  /* 0x0000500407ff75b2 */ /* 0x0004620008000100 */
[----:B------:R2:W1:Y:S01]  /*0770*/  SYNCS.EXCH.64 URZ, [UR7+0x40], UR10 ;  /* 0x0000400a07ff75b2 */ /* 0x0004620008000100 */
[----:B------:R2:W1:Y:S02]  /*0780*/  SYNCS.EXCH.64 URZ, [UR7+0x58], UR4 ;  /* 0x0000580407ff75b2 */ /* 0x0004640008000100 */
[----:B--2---:R-:W-:Y:S01]  /*0790*/  NOP ;  /* 0x0000000000007918 */ /* 0x004fe20000000000 */
.L_x_10:
[----:B------:R-:W2:Y:S01]  /*07a0*/  SHFL.IDX PT, R2, R93, RZ, 0x1f ;  /* 0x00001fff5d027589 */ /* 0x000ea200000e0000 */
[----:B------:R-:W-:Y:S01]  /*07b0*/  NOP ;  /* 0x0000000000007918 */ /* 0x000fe20000000000 */
[----:B--2---:R-:W-:-:S13]  /*07c0*/  ISETP.NE.AND P0, PT, R2, 0x3, PT ;  /* 0x000000030200780c */ /* 0x004fda0003f05270 */
[----:B------:R-:W-:Y:S05]  /*07d0*/  @P0 BRA `(.L_x_11) ;  /* 0x0000000000300947 */ /* 0x000fea0003800000 */
[----:B-1----:R-:W1:Y:S01]  /*07e0*/  S2UR UR5, SR_CgaCtaId ;  /* 0x00000000000579c3 */ /* 0x002e620000008800 */
        /* <DEDUP_REMOVED lines=8> */
[----:B-1----:R2:W1:Y:S01]  /*0870*/  SYNCS.EXCH.64 URZ, [UR5+0x60], UR10 ;  /* 0x0000600a05ff75b2 */ /* 0x0024620008000100 */
[----:B------:R2:W1:Y:S02]  /*0880*/  SYNCS.EXCH.64 URZ, [UR5+0x68], UR10 ;  /* 0x0000680a05ff75b2 */ /* 0x0004640008000100 */
[----:B--2---:R-:W-:Y:S01]  /*0890*/  NOP ;  /* 0x0000000000007918 */ /* 0x004fe20000000000 */
.L_x_11:
[----:B------:R-:W2:Y:S01]  /*08a0*/  SHFL.IDX PT, R2, R93, RZ, 0x1f ;  /* 0x00001fff5d027589 */ /* 0x000ea200000e0000 */
[----:B------:R-:W-:Y:S01]  /*08b0*/  NOP ;  /* 0x0000000000007918 */ /* 0x000fe20000000000 */
[----:B--2---:R-:W-:-:S13]  /*08c0*/  ISETP.NE.AND P0, PT, R2, 0x4, PT ;  /* 0x000000040200780c */ /* 0x004fda0003f05270 */
[----:B------:R-:W-:Y:S05]  /*08d0*/  @P0 BRA `(.L_x_12) ;  /* 0x00000000004c0947 */ /* 0x000fea0003800000 */
[----:B-1----:R-:W1:Y:S01]  /*08e0*/  S2UR UR5, SR_CgaCtaId ;  /* 0x00000000000579c3 */ /* 0x002e620000008800 */
[----:B------:R-:W-:Y:S01]  /*08f0*/  UMOV UR9, 0x100 ;  /* 0x0000010000097882 */ /* 0x000fe20000000000 */
[----:B------:R-:W-:Y:S01]  /*0900*/  UMOV UR7, 0x400 ;  /* 0x0000040000077882 */ /* 0x000fe20000000000 */
[----:B------:R-:W-:Y:S01]  /*0910*/  USEL UR9, UR9, 0xe0, UP2 ;  /* 0x000000e009097887 */ /* 0x000fe20009000000 */
[----:B------:R-:W-:Y:S01]  /*0920*/  UMOV UR4, 0x1 ;  /* 0x0000000100047882 */ /* 0x000fe20000000000 */
[----:B------:R-:W-:Y:S01]  /*0930*/  ELECT P0, URZ, PT ;  /* 0x0000000000ff782f */ /* 0x000fe20003800000 */
[----:B------:R-:W-:-:S04]  /*0940*/  UIADD3 UR10, UPT, UPT, -UR4, 0x100000, URZ ;  /* 0x00100000040a7890 */ /* 0x000fc8000fffe1ff */
[----:B------:R-:W-:Y:S02]  /*0950*/  USHF.L.U32 UR11, UR10, 0xb, URZ ;  /* 0x0000000b0a0b7899 */ /* 0x000fe400080006ff */
[----:B------:R-:W-:Y:S02]  /*0960*/  USHF.L.U32 UR10, UR10, 0x1, URZ ;  /* 0x000000010a0a7899 */ /* 0x000fe400080006ff */
[----:B------:R-:W-:-:S04]  /*0970*/  UIADD3 UR12, UPT, UPT, -UR9, 0x100000, URZ ;  /* 0x00100000090c7890 */ /* 0x000fc8000fffe1ff */
[----:B------:R-:W-:Y:S02]  /*0980*/  USHF.L.U32 UR13, UR12, 0xb, URZ ;  /* 0x0000000b0c0d7899 */ /* 0x000fe400080006ff */
[----:B------:R-:W-:Y:S02]  /*0990*/  USHF.L.U32 UR12, UR12, 0x1, URZ ;  /* 0x000000010c0c7899 */ /* 0x000fe400080006ff */
[----:B-1----:R-:W-:Y:S01]  /*09a0*/  ULEA UR5, UR5, UR7, 0x18 ;  /* 0x0000000705057291 */ /* 0x002fe2000f8ec0ff */
[----:B------:R-:W1:Y:S11]  /*09b0*/  FENCE.VIEW.ASYNC.S ;  /* 0x00000000000073c6 */ /* 0x000e760000000000 */
[----:B-1----:R2:W1:Y:S01]  /*09c0*/  SYNCS.EXCH.64 URZ, [UR5+0x70], UR10 ;  /* 0x0000700a05ff75b2 */ /* 0x0024620008000100 */
[----:B------:R2:W1:Y:S01]  /*09d0*/  SYNCS.EXCH.64 URZ, [UR5+0x80], UR12 ;  /* 0x0000800c05ff75b2 */ /* 0x0004620008000100 */
[----:B------:R2:W1:Y:S01]  /*09e0*/  SYNCS.EXCH.64 URZ, [UR5+0x78], UR10 ;  /* 0x0000780a05ff75b2 */ /* 0x0004620008000100 */
[----:B------:R2:W1:Y:S02]  /*09f0*/  SYNCS.EXCH.64 URZ, [UR5+0x88], UR12 ;  /* 0x0000880c05ff75b2 */ /* 0x0004640008000100 */
[----:B--2---:R-:W-:Y:S01]  /*0a00*/  NOP ;  /* 0x0000000000007918 */ /* 0x004fe20000000000 */
.L_x_12:
        /* <DEDUP_REMOVED lines=22> */
[----:B------:R2:W1:Y:S01]  /*0b70*/  SYNCS.EXCH.64 URZ, [UR7+0xc0], UR4 ;  /* 0x0000c00407ff75b2 */ /* 0x0004620008000100 */
[----:B------:R2:W1:Y:S01]  /*0b80*/  SYNCS.EXCH.64 URZ, [UR7+0xa8], UR10 ;  /* 0x0000a80a07ff75b2 */ /* 0x0004620008000100 */
[----:B------:R2:W1:Y:S02]  /*0b90*/  SYNCS.EXCH.64 URZ, [UR7+0xc8], UR4 ;  /* 0x0000c80407ff75b2 */ /* 0x0004640008000100 */
[----:B--2---:R-:W-:Y:S01]  /*0ba0*/  NOP ;  /* 0x0000000000007918 */ /* 0x004fe20000000000 */
.L_x_13:
        /* <DEDUP_REMOVED lines=18> */
.L_x_14:
[----:B-1----:R-:W1:Y:S01]  /*0cd0*/  S2UR UR5, SR_CTAID.X ;  /* 0x00000000000579c3 */ /* 0x002e620000002500 */
[----:B------:R-:W-:-:S05]  /*0ce0*/  CS2R.32 R87, SR_CgaSize ;  /* 0x0000000000577805 */ /* 0x000fca0000008a00 */
[----:B------:R-:W-:-:S05]  /*0cf0*/  IMAD R87, R87, -0xa0, RZ ;  /* 0xffffff6057577824 */ /* 0x000fca00078e02ff */
[----:B------:R-:W-:-:S14]  /*0d00*/  R2UR UR9, R87 ;  /* 0x00000000570972ca */ /* 0x000fdc00000e0000 */
[----:B------:R-:W2:Y:S01]  /*0d10*/  LDCU UR9, c[0x0][UR9+0x2b0] ;  /* 0x00005600090977ac */ /* 0x000ea20008000800 */
[----:B------:R-:W-:Y:S01]  /*0d20*/  NOP ;  /* 0x0000000000007918 */ /* 0x000fe20000000000 */
[----:B------:R-:W-:-:S05]  /*0d30*/  CS2R.32 R87, SR_CgaSize ;  /* 0x0000000000577805 */ /* 0x000fca0000008a00 */
[----:B------:R-:W-:-:S05]  /*0d40*/  IMAD R87, R87, -0xa0, RZ ;  /* 0xffffff6057577824 */ /* 0x000fca00078e02ff */
[----:B------:R-:W-:-:S14]  /*0d50*/  R2UR UR7, R87 ;  /* 0x00000000570772ca */ /* 0x000fdc00000e0000 */
[----:B------:R-:W3:Y:S01]  /*0d60*/  LDCU UR7, c[0x0][UR7+0x2b4] ;  /* 0x00005680070777ac */ /* 0x000ee20008000800 */
[----:B------:R-:W4:Y:S08]  /*0d70*/  S2UR UR4, SR_CTAID.Y ;  /* 0x00000000000479c3 */ /* 0x000f300000002600 */
[----:B------:R-:W3:Y:S01]  /*0d80*/  LDC R10, c[0x0][0xb24] ;  /* 0x0002c900ff0a7b82 */ /* 0x000ee20000000800 */
[----:B-1----:R-:W-:-:S02]  /*0d90*/  I2FP.F32.U32 R87, UR5 ;  /* 0x0000000500577c45 */ /* 0x002fc40008201000 */
[----:B------:R-:W-:-:S05]  /*0da0*/  CS2R.32 R3, SR_CgaSize ;  /* 0x0000000000037805 */ /* 0x000fca0000008a00 */
[----:B------:R-:W-:-:S06]  /*0db0*/  IMAD R3, R3, -0xa0, RZ ;  /* 0xffffff6003037824 */ /* 0x000fcc00078e02ff */
[----:B------:R-:W1:Y:S01]  /*0dc0*/  LDC R3, c[0x0][R3+0x2a0] ;  /* 0x0000a80003037b82 */ /* 0x000e620000000800 */
[----:B------:R-:W-:Y:S01]  /*0dd0*/  MOV R15, UR5 ;  /* 0x00000005000f7c02 */ /* 0x000fe20008000f00 */
[----:B--2---:R-:W-:Y:S01]  /*0de0*/  FMUL R87, R87, UR9 ;  /* 0x0000000957577c20 */ /* 0x004fe20008400000 */
[----:B----4-:R-:W-:Y:S02]  /*0df0*/  I2FP.F32.U32 R86, UR4 ;  /* 0x0000000400567c45 */ /* 0x010fe40008201000 */
[----:B------:R-:W-:-:S05]  /*0e00*/  CS2R.32 R2, SR_CgaSize ;  /* 0x0000000000027805 */ /* 0x000fca0000008a00 */
[----:B------:R-:W-:-:S06]  /*0e10*/  IMAD R2, R2, -0xa0, RZ ;  /* 0xffffff6002027824 */ /* 0x000fcc00078e02ff */
[----:B------:R-:W2:Y:S01]  /*0e20*/  LDC R2, c[0x0][R2+0x2a4] ;  /* 0x0000a90002027b82 */ /* 0x000ea20000000800 */
[----:B------:R-:W-:Y:S01]  /*0e30*/  MOV R14, UR4 ;  /* 0x00000004000e7c02 */ /* 0x000fe20008000f00 */
[----:B------:R-:W4:Y:S01]  /*0e40*/  F2I.U32.TRUNC.NTZ R87, R87 ;  /* 0x0000005700577305 */ /* 0x000f22000020f000 */
[----:B---3--:R-:W-:-:S05]  /*0e50*/  FMUL R86, R86, UR7 ;  /* 0x0000000756567c20 */ /* 0x008fca0008400000 */
[----:B------:R-:W-:Y:S01]  /*0e60*/  BAR.SYNC.DEFER_BLOCKING 0x0 ;  /* 0x0000000000007b1d */ /* 0x000fe20000010000 */
[----:B------:R-:W-:-:S05]  /*0e70*/  ISETP.GE.AND P0, PT, R10, 0x1, PT ;  /* 0x000000010a00780c */ /* 0x000fca0003f06270 */
[----:B------:R-:W3:Y:S02]  /*0e80*/  F2I.U32.TRUNC.NTZ R86, R86 ;  /* 0x0000005600567305 */ /* 0x000ee4000020f000 */
[----:B------:R-:W2:Y:S01]  /*0e90*/  S2UR UR36, SR_CTAID.Z ;  /* 0x00000000002479c3 */ /* 0x000ea20000002700 */
[----:B----4-:R-:W-:-:S05]  /*0ea0*/  IADD3 R87, PT, PT, -R87, RZ, RZ ;  /* 0x000000ff57577210 */ /* 0x010fca0007ffe1ff */
[----:B-1----:R-:W-:Y:S01]  /*0eb0*/  IMAD R87, R3, R87, UR5 ;  /* 0x0000000503577e24 */ /* 0x002fe2000f8e0257 */
[----:B---3--:R-:W-:-:S05]  /*0ec0*/  IADD3 R86, PT, PT, -R86, RZ, RZ ;  /* 0x000000ff56567210 */ /* 0x008fca0007ffe1ff */
[----:B--2---:R-:W-:Y:S01]  /*0ed0*/  IMAD R86, R2, R86, UR4 ;  /* 0x0000000402567e24 */ /* 0x004fe2000f8e0256 */
[----:B------:R-:W-:Y:S06]  /*0ee0*/  @!P0 BRA `(.L_x_15) ;  /* 0x0000000000b88947 */ /* 0x000fec0003800000 */
[----:B------:R-:W1:Y:S01]  /*0ef0*/  LDC.64 R4, c[0x0][0xb18] ;  /* 0x0002c600ff047b82 */ /* 0x000e620000000a00 */
[----:B------:R-:W-:-:S07]  /*0f00*/  ISETP.NE.AND P0, PT, R10, 0x1, PT ;  /* 0x000000010a00780c */ /* 0x000fce0003f05270 */
[----:B------:R-:W2:Y:S08]  /*0f10*/  LDC R9, c[0x0][0xb0c] ;  /* 0x0002c300ff097b82 */ /* 0x000eb00000000800 */
[----:B------:R-:W3:Y:S08]  /*0f20*/  LDC R12, c[0x0][0x370] ;  /* 0x0000dc00ff0c7b82 */ /* 0x000ef00000000800 */
[----:B------:R-:W4:Y:S01]  /*0f30*/  LDC R11, c[0x0][0x374] ;  /* 0x0000dd00ff0b7b82 */ /* 0x000f220000000800 */
[----:B-1----:R-:W-:-:S07]  /*0f40*/  ISETP.NE.AND P1, PT, R4, 0x1, PT ;  /* 0x000000010400780c */ /* 0x002fce0003f25270 */
[----:B------:R-:W3:Y:S01]  /*0f50*/  LDC.64 R6, c[0x0][0xb10] ;  /* 0x0002c400ff067b82 */ /* 0x000ee20000000a00 */
[----:B--2---:R-:W-:-:S07]  /*0f60*/  ISETP.NE.AND P2, PT, R9, 0x1, PT ;  /* 0x000000010900780c */ /* 0x004fce0003f45270 */
[----:B------:R-:W1:Y:S08]  /*0f70*/  LDC R8, c[0x0][0xb20] ;  /* 0x0002c800ff087b82 */ /* 0x000e700000000800 */
[----:B------:R-:W2:Y:S01]  /*0f80*/  LDC.64 R2, c[0x0][0xb28] ;  /* 0x0002ca00ff027b82 */ /* 0x000ea20000000a00 */
[----:B----4-:R-:W-:-:S04]  /*0f90*/  IMAD.HI.U32 R13, R11, R5, RZ ;  /* 0x000000050b0d7227 */ /* 0x010fc800078e00ff */
[----:B------:R-:W-:-:S04]  /*0fa0*/  IMAD.HI.U32 R5, R14, R5, RZ ;  /* 0x000000050e057227 */ /* 0x000fc800078e00ff */
[----:B---3--:R-:W-:-:S05]  /*0fb0*/  IMAD.HI.U32 R16, R12, R6, RZ ;  /* 0x000000060c107227 */ /* 0x008fca00078e00ff */
[-C--:B------:R-:W-:Y:S01]  /*0fc0*/  @P2 SHF.R.U32.HI R12, RZ, R7.reuse, R16 ;  /* 0x00000007ff0c2219 */ /* 0x080fe20000011610 */
[----:B------:R-:W-:Y:S01]  /*0fd0*/  IMAD.HI.U32 R16, R15, R6, RZ ;  /* 0x000000060f107227 */ /* 0x000fe200078e00ff */
[-C--:B-1----:R-:W-:Y:S02]  /*0fe0*/  @P1 SHF.R.U32.HI R11, RZ, R8.reuse, R13 ;  /* 0x00000008ff0b1219 */ /* 0x082fe4000001160d */
[----:B------:R-:W-:Y:S02]  /*0ff0*/  SHF.R.U32.HI R5, RZ, R8, R5 ;  /* 0x00000008ff057219 */ /* 0x000fe40000011605 */
[----:B------:R-:W-:Y:S02]  /*1000*/  SHF.R.U32.HI R16, RZ, R7, R16 ;  /* 0x00000007ff107219 */ /* 0x000fe40000011610 */
[----:B------:R-:W-:Y:S01]  /*1010*/  SEL R5, R14, R5, !P1 ;  /* 0x000000050e057207 */ /* 0x000fe20004800000 */
[----:B--2---:R-:W-:Y:S01]  /*1020*/  IMAD.HI.U32 R13, R11, R2, RZ ;  /* 0x000000020b0d7227 */ /* 0x004fe200078e00ff */
[----:B------:R-:W-:-:S03]  /*1030*/  SEL R16, R15, R16, !P2 ;  /* 0x000000100f107207 */ /* 0x000fc60005000000 */
[----:B------:R-:W-:Y:S01]  /*1040*/  IMAD.HI.U32 R6, R12, R2, RZ ;  /* 0x000000020c067227 */ /* 0x000fe200078e00ff */
[----:B------:R-:W-:-:S04]  /*1050*/  @P0 SHF.R.U32.HI R11, RZ, R3, R13 ;  /* 0x00000003ff0b0219 */ /* 0x000fc8000001160d */
[----:B------:R-:W-:Y:S01]  /*1060*/  @P0 SHF.R.U32.HI R12, RZ, R3, R6 ;  /* 0x00000003ff0c0219 */ /* 0x000fe20000011606 */
[----:B------:R-:W-:-:S04]  /*1070*/  IMAD R11, R11, R10, RZ ;  /* 0x0000000a0b0b7224 */ /* 0x000fc800078e02ff */
[----:B------:R-:W-:Y:S01]  /*1080*/  IMAD R6, R12, R10, RZ ;  /* 0x0000000a0c067224 */ /* 0x000fe200078e02ff */
[----:B------:R-:W-:-:S04]  /*1090*/  ISETP.GE.AND P1, PT, R5, R11, PT ;  /* 0x0000000b0500720c */ /* 0x000fc80003f26270 */
[----:B------:R-:W-:Y:S01]  /*10a0*/  ISETP.GE.OR P1, PT, R16, R6, P1 ;  /* 0x000000061000720c */ /* 0x000fe20000f26670 */
[----:B------:R-:W-:-:S05]  /*10b0*/  IMAD.HI.U32 R6, R5, R2, RZ ;  /* 0x0000000205067227 */ /* 0x000fca00078e00ff */
[----:B------:R-:W-:-:S04]  /*10c0*/  SHF.R.U32.HI R6, RZ, R3, R6 ;  /* 0x00000003ff067219 */ /* 0x000fc80000011606 */
[----:B------:R-:W-:-:S03]  /*10d0*/  SEL R6, R5, R6, !P0 ;  /* 0x0000000605067207 */ /* 0x000fc60004000000 */
[----:B------:R-:W-:Y:S01]  /*10e0*/  @!P1 IMAD.HI.U32 R7, R16, R2, RZ ;  /* 0x0000000210079227 */ /* 0x000fe200078e00ff */
[----:B------:R-:W-:-:S04]  /*10f0*/  IADD3 R2, PT, PT, -R6, RZ, RZ ;  /* 0x000000ff06027210 */ /* 0x000fc80007ffe1ff */
[----:B------:R-:W-:Y:S01]  /*1100*/  @!P1 SHF.R.U32.HI R3, RZ, R3, R7 ;  /* 0x00000003ff039219 */ /* 0x000fe20000011607 */
[----:B------:R-:W-:Y:S01]  /*1110*/  IMAD R2, R10, R2, R5 ;  /* 0x000000020a027224 */ /* 0x000fe200078e0205 */
[----:B------:R-:W-:Y:S02]  /*1120*/  IADD3 R7, PT, PT, -R5, RZ, RZ ;  /* 0x000000ff05077210 */ /* 0x000fe40007ffe1ff */
[----:B------:R-:W-:-:S03]  /*1130*/  @!P1 SEL R3, R16, R3, !P0 ;  /* 0x0000000310039207 */ /* 0x000fc60004000000 */
[----:B------:R-:W-:Y:S02]  /*1140*/  IMAD R7, R4, R7, R14 ;  /* 0x0000000704077224 */ /* 0x000fe400078e020e */
[--C-:B------:R-:W-:Y:S02]  /*1150*/  @!P1 IMAD.IADD R6, R6, 0x1, -R3.reuse ;  /* 0x0000000106069824 */ /* 0x100fe400078e0a03 */
[----:B------:R-:W-:Y:S01]  /*1160*/  @!P1 IMAD R3, R2, R12, R3 ;  /* 0x0000000c02039224 */ /* 0x000fe200078e0203 */
[----:B------:R-:W-:Y:S01]  /*1170*/  IADD3 R2, PT, PT, -R16, RZ, RZ ;  /* 0x000000ff10027210 */ /* 0x000fe20007ffe1ff */
[----:B------:R-:W-:Y:S02]  /*1180*/  @!P1 IMAD R5, R6, R10, R16 ;  /* 0x0000000a06059224 */ /* 0x000fe400078e0210 */
[----:B------:R-:W-:Y:S02]  /*1190*/  @!P1 IMAD.MOV.U32 R16, RZ, RZ, R3 ;  /* 0x000000ffff109224 */ /* 0x000fe400078e0003 */
[----:B------:R-:W-:-:S02]  /*11a0*/  IMAD R2, R9, R2, R15 ;  /* 0x0000000209027224 */ /* 0x000fc400078e020f */
[----:B------:R-:W-:Y:S02]  /*11b0*/  IMAD R14, R5, R4, R7 ;  /* 0x00000004050e7224 */ /* 0x000fe400078e0207 */
[----:B------:R-:W-:Y:S02]  /*11c0*/  IMAD R15, R16, R9, R2 ;  /* 0x00000009100f7224 */ /* 0x000fe400078e0202 */
.L_x_15:
[----:B------:R-:W1:Y:S01]  /*11d0*/  LDCU UR4, c[0x0][0xb30] ;  /* 0x00016600ff0477ac */ /* 0x000e620008000800 */
[----:B------:R-:W2:Y:S08]  /*11e0*/  S2UR UR37, SR_CgaCtaId ;  /* 0x00000000002579c3 */ /* 0x000eb00000008800 */
[----:B------:R-:W3:Y:S01]  /*11f0*/  LDC R37, c[0x0][0xb24] ;  /* 0x0002c900ff257b82 */ /* 0x000ee20000000800 */
[----:B-1----:R-:W-:-:S09]  /*1200*/  UISETP.NE.AND UP1, UPT, UR4, 0x1, UPT ;  /* 0x000000010400788c */ /* 0x002fd2000bf25270 */
[----:B--2---:R-:W-:Y:S05]  /*1210*/  BRA.U UP1, `(.L_x_16) ;  /* 0x0000000101407547 */ /* 0x004fea000b800000 */
[----:B------:R-:W1:Y:S08]  /*1220*/  LDC.64 R4, c[0x0][0xb10] ;  /* 0x0002c400ff047b82 */ /* 0x000e700000000a00 */
[----:B------:R-:W2:Y:S08]  /*1230*/  LDC.64 R2, c[0x0][0xb18] ;  /* 0x0002c600ff027b82 */ /* 0x000eb00000000a00 */
[----:B------:R-:W4:Y:S08]  /*1240*/  LDC R6, c[0x0][0xb20] ;  /* 0x0002c800ff067b82 */ /* 0x000f300000000800 */
[----:B------:R-:W3:Y:S01]  /*1250*/  LDC R7, c[0x0][0xb0c] ;  /* 0x0002c300ff077b82 */ /* 0x000ee20000000800 */
[----:B-1----:R-:W-:-:S05]  /*1260*/  IMAD.HI.U32 R4, R15, R4, RZ ;  /* 0x000000040f047227 */ /* 0x002fca00078e00ff */
[----:B------:R-:W-:Y:S01]  /*1270*/  SHF.R.U32.HI R4, RZ, R5, R4 ;  /* 0x00000005ff047219 */ /* 0x000fe20000011604 */
[----:B--2---:R-:W-:Y:S01]  /*1280*/  IMAD.HI.U32 R3, R14, R3, RZ ;  /* 0x000000030e037227 */ /* 0x004fe200078e00ff */
[----:B------:R-:W-:-:S04]  /*1290*/  ISETP.NE.AND P0, PT, R2, 0x1, PT ;  /* 0x000000010200780c */ /* 0x000fc80003f05270 */
[----:B----4-:R-:W-:-:S04]  /*12a0*/  SHF.R.U32.HI R3, RZ, R6, R3 ;  /* 0x00000006ff037219 */ /* 0x010fc80000011603 */
[----:B------:R-:W-:Y:S02]  /*12b0*/  SEL R3, R14, R3, !P0 ;  /* 0x000000030e037207 */ /* 0x000fe40004000000 */
[----:B---3--:R-:W-:-:S04]  /*12c0*/  ISETP.NE.AND P1, PT, R7, 0x1, PT ;  /* 0x000000010700780c */ /* 0x008fc80003f25270 */
[----:B------:R-:W-:-:S05]  /*12d0*/  SEL R4, R15, R4, !P1 ;  /* 0x000000040f047207 */ /* 0x000fca0004800000 */
[----:B------:R-:W-:Y:S02]  /*12e0*/  IMAD.IADD R5, R3, 0x1, -R4 ;  /* 0x0000000103057824 */ /* 0x000fe400078e0a04 */
[----:B------:R-:W-:Y:S02]  /*12f0*/  IMAD.IADD R3, R4, 0x1, -R3 ;  /* 0x0000000104037824 */ /* 0x000fe400078e0a03 */
[----:B------:R-:W-:Y:S02]  /*1300*/  IMAD R15, R5, R7, R15 ;  /* 0x00000007050f7224 */ /* 0x000fe400078e020f */
[----:B------:R-:W-:-:S07]  /*1310*/  IMAD R14, R3, R2, R14 ;  /* 0x00000002030e7224 */ /* 0x000fce00078e020e */
.L_x_16:
[----:B------:R-:W-:Y:S01]  /*1320*/  BAR.SYNC.DEFER_BLOCKING 0x0 ;  /* 0x0000000000007b1d */ /* 0x000fe20000010000 */
[----:B------:R-:W-:Y:S01]  /*1330*/  UISETP.NE.AND UP1, UPT, UR8, 0x2, UPT ;  /* 0x000000020800788c */ /* 0x000fe2000bf25270 */
[----:B------:R-:W-:Y:S02]  /*1340*/  ISETP.NE.OR P5, PT, R0, 0x2, !P5 ;  /* 0x000000020000780c */ /* 0x000fe40006fa5670 */
[----:B------:R-:W-:-:S06]  /*1350*/  LOP3.LUT R2, R101, 0x1f, RZ, 0xc0, !PT ;  /* 0x0000001f65027812 */ /* 0x000fcc00078ec0ff */
[----:B------:R-:W-:Y:S05]  /*1360*/  BRA.U UP1, `(.L_x_17) ;  /* 0x0000001101907547 */ /* 0x000fea000b800000 */
[----:B------:R-:W1:Y:S01]  /*1370*/  LDCU UR15, c[0x0][0x38c] ;  /* 0x00007180ff0f77ac */ /* 0x000e620008000800 */
[----:B------:R-:W2:Y:S01]  /*1380*/  LDC R8, c[0x0][0x370] ;  /* 0x0000dc00ff087b82 */ /* 0x000ea20000000800 */
[----:B------:R-:W-:Y:S01]  /*1390*/  PLOP3.LUT P1, PT, PT, PT, UP2, 0x80, 0x8 ;  /* 0x000000000008781c */ /* 0x000fe20003f2f028 */
[----:B------:R-:W-:Y:S01]  /*13a0*/  IMAD.MOV.U32 R17, RZ, RZ, 0x1 ;  /* 0x00000001ff117424 */ /* 0x000fe200078e00ff */
[----:B------:R-:W-:Y:S01]  /*13b0*/  ISETP.EQ.OR P4, PT, R2, RZ, P5 ;  /* 0x000000ff0200720c */ /* 0x000fe20002f82670 */
[----:B------:R-:W-:Y:S01]  /*13c0*/  IMAD.MOV.U32 R16, RZ, RZ, RZ ;  /* 0x000000ffff107224 */ /* 0x000fe200078e00ff */
[----:B------:R-:W-:Y:S02]  /*13d0*/  PLOP3.LUT P1, PT, P1, PT, PT, 0x8, 0x80 ;  /* 0x000000000080781c */ /* 0x000fe40000f2e170 */
[----:B------:R-:W-:Y:S01]  /*13e0*/  CS2R R12, SRZ ;  /* 0x00000000000c7805 */ /* 0x000fe2000001ff00 */
[----:B------:R-:W-:Y:S01]  /*13f0*/  IMAD.MOV.U32 R11, RZ, RZ, 0x1 ;  /* 0x00000001ff0b7424 */ /* 0x000fe200078e00ff */
[----:B------:R-:W4:Y:S01]  /*1400*/  LDC R0, c[0x0][0x374] ;  /* 0x0000dd00ff007b82 */ /* 0x000f220000000800 */
[----:B------:R-:W2:Y:S01]  /*1410*/  LDCU.64 UR30, c[0x0][0x348] ;  /* 0x00006900ff1e77ac */ /* 0x000ea20008000a00 */
[----:B------:R-:W-:Y:S01]  /*1420*/  UMOV UR13, URZ ;  /* 0x000000ff000d7c82 */ /* 0x000fe20008000000 */
[----:B-1----:R-:W-:-:S04]  /*1430*/  UIADD3 UR5, UPT, UPT, UR15, 0x7f, URZ ;  /* 0x0000007f0f057890 */ /* 0x002fc8000fffe0ff */
[----:B------:R-:W-:-:S04]  /*1440*/  USHF.R.S32.HI UR4, URZ, 0x1f, UR5 ;  /* 0x0000001fff047899 */ /* 0x000fc80008011405 */
[----:B------:R-:W-:-:S04]  /*1450*/  ULEA.HI UR4, UR4, UR5, URZ, 0x7 ;  /* 0x0000000504047291 */ /* 0x000fc8000f8f38ff */
[----:B------:R-:W-:Y:S02]  /*1460*/  USHF.R.S32.HI UR22, URZ, 0x7, UR4 ;  /* 0x00000007ff167899 */ /* 0x000fe40008011404 */
[----:B------:R-:W-:Y:S02]  /*1470*/  UIADD3 UR4, UPT, UPT, UR15, -0x1, URZ ;  /* 0xffffffff0f047890 */ /* 0x000fe4000fffe0ff */
[----:B------:R-:W-:Y:S02]  /*1480*/  UISETP.LT.U32.AND UP0, UPT, UR22, 0x3, UPT ;  /* 0x000000031600788c */ /* 0x000fe4000bf01070 */
[----:B------:R-:W-:Y:S02]  /*1490*/  UISETP.GE.U32.AND UP1, UPT, UR4, -0xff, UPT ;  /* 0xffffff010400788c */ /* 0x000fe4000bf26070 */
[----:B------:R-:W-:Y:S02]  /*14a0*/  USEL UR21, UR22, 0x3, UP0 ;  /* 0x0000000316157887 */ /* 0x000fe40008000000 */
[----:B------:R-:W-:-:S02]  /*14b0*/  UIADD3 UR15, UPT, UPT, UR15, 0xfe, URZ ;  /* 0x000000fe0f0f7890 */ /* 0x000fc4000fffe0ff */
[----:B------:R-:W-:Y:S02]  /*14c0*/  UIADD3 UR7, UPT, UPT, UR21, -0x1, URZ ;  /* 0xffffffff15077890 */ /* 0x000fe4000fffe0ff */
[----:B------:R-:W-:-:S03]  /*14d0*/  UIADD3 UR14, UPT, UPT, UR22, -UR21, URZ ;  /* 0x80000015160e7290 */ /* 0x000fc6000fffe0ff */
[----:B------:R-:W-:-:S04]  /*14e0*/  @UP1 UIADD3 UR7, UPT, UPT, UR21, URZ, URZ ;  /* 0x000000ff15071290 */ /* 0x000fc8000fffe0ff */
[----:B--2---:R-:W-:-:S12]  /*14f0*/  UIADD3 UR7, UPT, UPT, UR7, 0x1, URZ ;  /* 0x0000000107077890 */ /* 0x004fd8000fffe0ff */
.L_x_35:
[----:B------:R-:W-:Y:S01]  /*1500*/  UISETP.NE.AND UP0, UPT, UR37, URZ, UPT ;  /* 0x000000ff2500728c */ /* 0x000fe2000bf05270 */
[----:B------:R-:W1:Y:S08]  /*1510*/  S2UR UR37, SR_CgaCtaId ;  /* 0x00000000002579c3 */ /* 0x000e700000008800 */
[----:B------:R-:W-:Y:S05]  /*1520*/  BRA.U UP0, `(.L_x_18) ;  /* 0x0000000100347547 */ /* 0x000fea000b800000 */
[----:B------:R-:W2:Y:S01]  /*1530*/  S2R R2, SR_CgaCtaId ;  /* 0x0000000000027919 */ /* 0x000ea20000008800 */
[----:B------:R-:W-:-:S04]  /*1540*/  MOV R3, 0x400 ;  /* 0x0000040000037802 */ /* 0x000fc80000000f00 */
[----:B--2---:R-:W-:Y:S02]  /*1550*/  LEA R2, R2, R3, 0x18 ;  /* 0x0000000302027211 */ /* 0x004fe400078ec0ff */
[----:B------:R-:W-:-:S03]  /*1560*/  SHF.L.U32 R3, R11, 0x1f, RZ ;  /* 0x0000001f0b037819 */ /* 0x000fc600000006ff */
[----:B------:R-:W-:-:S04]  /*1570*/  IMAD R2, R12, 0x8, R2 ;  /* 0x000000080c027824 */ /* 0x000fc800078e0202 */
[----:B------:R-:W2:Y:S02]  /*1580*/  SYNCS.PHASECHK.TRANS64.TRYWAIT P0, [R2+URZ+0xe0], R3 ;  /* 0x0000e003020075a7 */ /* 0x000ea400080011ff */
[----:B--2---:R-:W-:Y:S05]  /*1590*/  @!P0 BRA `(.L_x_19) ;  /* 0x0000006c00508947 */ /* 0x004fea0003800000 */
.L_x_121:
[----:B------:R-:W-:Y:S01]  /*15a0*/  VIADD R12, R12, 0x1 ;  /* 0x000000010c0c7836 */ /* 0x000fe20000000000 */
[----:B------:R2:W-:Y:S04]  /*15b0*/  SYNCS.ARRIVE.TRANS64.A1T0 RZ, [R2+URZ+0xd0], RZ ;  /* 0x0000d0ff02ff79a7 */ /* 0x0005e800081000ff */
[----:B------:R-:W-:-:S04]  /*15c0*/  ISETP.NE.AND P0, PT, R12, 0x2, PT ;  /* 0x000000020c00780c */ /* 0x000fc80003f05270 */
[----:B------:R-:W-:Y:S02]  /*15d0*/  SEL R12, R12, RZ, P0 ;  /* 0x000000ff0c0c7207 */ /* 0x000fe40000000000 */
[----:B--2---:R-:W-:-:S04]  /*15e0*/  SEL R2, RZ, 0x1, P0 ;  /* 0x00000001ff027807 */ /* 0x004fc80000000000 */
[----:B------:R-:W-:-:S07]  /*15f0*/  LOP3.LUT R11, R11, R2, RZ, 0x3c, !PT ;  /* 0x000000020b0b7212 */ /* 0x000fce00078e3cff */
.L_x_18:
[----:B------:R-:W-:Y:S01]  /*1600*/  UMOV UR4, 0x400 ;  /* 0x0000040000047882 */ /* 0x000fe20000000000 */
[----:B------:R-:W-:Y:S01]  /*1610*/  SHF.L.U32 R2, R17, 0x1f, RZ ;  /* 0x0000001f11027819 */ /* 0x000fe200000006ff */
[----:B-1----:R-:W-:Y:S01]  /*1620*/  ULEA UR4, UR37, UR4, 0x18 ;  /* 0x0000000425047291 */ /* 0x002fe2000f8ec0ff */
[----:B------:R-:W-:Y:S01]  /*1630*/  R2UR UR35, R15 ;  /* 0x000000000f2372ca */ /* 0x000fe200000e0000 */
[----:B------:R-:W-:Y:S01]  /*1640*/  UISETP.GE.U32.AND UP0, UPT, UR15, 0xff, UPT ;  /* 0x000000ff0f00788c */ /* 0x000fe2000bf06070 */
[----:B------:R-:W-:Y:S01]  /*1650*/  R2UR UR19, R14 ;  /* 0x000000000e1372ca */ /* 0x000fe200000e0000 */
[----:B------:R-:W-:Y:S01]  /*1660*/  ULEA UR5, UR13, UR4, 0x3 ;  /* 0x000000040d057291 */ /* 0x000fe2000f8e18ff */
[----:B------:R-:W-:-:S08]  /*1670*/  UMOV UR23, URZ ;  /* 0x000000ff00177c82 */ /* 0x000fd00008000000 */
[----:B------:R1:W2:Y:S01]  /*1680*/  SYNCS.PHASECHK.TRANS64.TRYWAIT P0, [UR5+0x18], R2 ;  /* 0x00001802ff0075a7 */ /* 0x0002a20008001105 */
[----:B------:R-:W-:Y:S02]  /*1690*/  USHF.L.U32 UR35, UR35, 0x6, URZ ;  /* 0x0000000623237899 */ /* 0x000fe400080006ff */
[----:B------:R-:W-:Y:S01]  /*16a0*/  UIMAD UR19, UR19, 0xc0, URZ ;  /* 0x000000c0131378a4 */ /* 0x000fe2000f8e02ff */
[----:B------:R-:W-:Y:S11]  /*16b0*/  BRA.U !UP0, `(.L_x_20) ;  /* 0x0000000108d87547 */ /* 0x000ff6000b800000 */
[----:B------:R-:W-:Y:S01]  /*16c0*/  UMOV UR29, URZ ;  /* 0x000000ff001d7c82 */ /* 0x000fe20008000000 */
[----:B------:R-:W-:-:S05]  /*16d0*/  UMOV UR6, UR13 ;  /* 0x0000000d00067c82 */ /* 0x000fca0008000000 */
.L_x_25:
[----:B--2---:R-:W-:Y:S01]  /*16e0*/  @!P5 MOV R3, 0x10000 ;  /* 0x000100000003d802 */ /* 0x004fe20000000f00 */
[----:B-1----:R-:W-:Y:S01]  /*16f0*/  ULEA UR33, UR6, UR4, 0x3 ;  /* 0x0000000406217291 */ /* 0x002fe2000f8e18ff */
[----:B--2---:R-:W-:Y:S11]  /*1700*/  @P0 BRA `(.L_x_21) ;  /* 0x00000000000c0947 */ /* 0x004ff60003800000 */
[----:B------:R-:W-:Y:S04]  /*1710*/  SHF.L.U32 R4, R17, 0x1f, RZ ;  /* 0x0000001f11047819 */ /* 0x000fe800000006ff */
[----:B------:R-:W2:Y:S02]  /*1720*/  SYNCS.PHASECHK.TRANS64.TRYWAIT P0, [UR33+0x18], R4 ;  /* 0x00001804ff0075a7 */ /* 0x000ea40008001121 */
[----:B--2---:R-:W-:Y:S05]  /*1730*/  @!P0 BRA `(.L_x_22) ;  /* 0x0000006800fc8947 */ /* 0x004fea0003800000 */
.L_x_21:
[----:B------:R2:W-:Y:S01]  /*1740*/  @!P5 SYNCS.ARRIVE.TRANS64 RZ, [UR33], R3 ;  /* 0x00000003ffffd9a7 */ /* 0x0005e20008000021 */
[----:B------:R-:W-:Y:S04]  /*1750*/  BSSY.RECONVERGENT B0, `(.L_x_23) ;  /* 0x0000003000007945 */ /* 0x000fe80003800200 */
[----:B------:R-:W-:Y:S05]  /*1760*/  @P4 BRA `(.L_x_24) ;  /* 0x0000000000044947 */ /* 0x000fea0003800000 */
[----:B------:R-:W-:Y:S05]  /*1770*/  BPT.TRAP 0x1 ;  /* 0x000000040000795c */ /* 0x000fea0000300000 */
.L_x_24:
[----:B------:R-:W-:Y:S05]  /*1780*/  BSYNC.RECONVERGENT B0 ;  /* 0x0000000000007941 */ /* 0x000fea0003800200 */
.L_x_23:
[----:B------:R-:W-:Y:S02]  /*1790*/  UIADD3 UR13, UPT, UPT, UR6, 0x1, URZ ;  /* 0x00000001060d7890 */ /* 0x000fe4000fffe0ff */
[----:B------:R-:W-:Y:S02]  /*17a0*/  UIADD3 UR42, UP1, UPT, UR30, 0x80, URZ ;  /* 0x000000801e2a7890 */ /* 0x000fe4000ff3e0ff */
[----:B------:R-:W-:Y:S02]  /*17b0*/  UISETP.NE.AND UP0, UPT, UR13, 0x3, UPT ;  /* 0x000000030d00788c */ /* 0x000fe4000bf05270 */
[----:B------:R-:W-:Y:S02]  /*17c0*/  ULEA UR24, UR6, UR4, 0xe ;  /* 0x0000000406187291 */ /* 0x000fe4000f8e70ff */
[----:B------:R-:W-:Y:S02]  /*17d0*/  USEL UR9, URZ, 0x1, UP0 ;  /* 0x00000001ff097887 */ /* 0x000fe40008000000 */
[----:B------:R-:W-:Y:S02]  /*17e0*/  USEL UR13, UR13, URZ, UP0 ;  /* 0x000000ff0d0d7287 */ /* 0x000fe40008000000 */
[----:B------:R-:W-:Y:S02]  /*17f0*/  USHF.L.U32 UR34, UR29, 0x7, URZ ;  /* 0x000000071d227899 */ /* 0x000fe400080006ff */
[----:B------:R-:W-:Y:S01]  /*1800*/  ULEA UR8, UR13, UR4, 0x3 ;  /* 0x000000040d087291 */ /* 0x000fe2000f8e18ff */
[----:B------:R-:W-:Y:S01]  /*1810*/  LOP3.LUT R17, R17, UR9, RZ, 0x3c, !PT ;  /* 0x0000000911117c12 */ /* 0x000fe2000f8e3cff */
[----:B------:R-:W-:Y:S02]  /*1820*/  UIADD3.X UR43, UPT, UPT, URZ, UR31, URZ, UP1, !UPT ;  /* 0x0000001fff2b7290 */ /* 0x000fe40008ffe4ff */
[----:B------:R-:W-:Y:S01]  /*1830*/  UIADD3 UR32, UPT, UPT, UR24, 0x6800, URZ ;  /* 0x0000680018207890 */ /* 0x000fe2000fffe0ff */
[----:B-1----:R-:W-:Y:S01]  /*1840*/  SHF.L.U32 R2, R17, 0x1f, RZ ;  /* 0x0000001f11027819 */ /* 0x002fe200000006ff */
[----:B------:R-:W-:Y:S01]  /*1850*/  UIADD3 UR26, UPT, UPT, UR34, 0x40, URZ ;  /* 0x00000040221a7890 */ /* 0x000fe2000fffe0ff */
[----:B------:R-:W-:Y:S02]  /*1860*/  UMOV UR40, 0x0 ;  /* 0x0000000000287882 */ /* 0x000fe40000000000 */
[----:B------:R1:W1:Y:S01]  /*1870*/  SYNCS.PHASECHK.TRANS64.TRYWAIT P0, [UR8+0x18], R2 ;  /* 0x00001802ff0075a7 */ /* 0x0002620008001108 */
[----:B------:R-:W-:Y:S01]  /*1880*/  UMOV UR41, 0x10000000 ;  /* 0x1000000000297882 */ /* 0x000fe20000000000 */
[----:B------:R-:W-:Y:S02]  /*1890*/  UIADD3 UR24, UPT, UPT, UR24, 0x8800, URZ ;  /* 0x0000880018187890 */ /* 0x000fe4000fffe0ff */
[----:B------:R1:W-:Y:S01]  /*18a0*/  UTMALDG.3D [UR32], [UR42], desc[UR40] ;  /* 0x000028202a0075b4 */ /* 0x0003e20008011000 */
[----:B------:R-:W-:Y:S02]  /*18b0*/  UIADD3 UR38, UP0, UPT, UR30, 0x180, URZ ;  /* 0x000001801e267890 */ /* 0x000fe4000ff1e0ff */
[----:B------:R-:W-:Y:S01]  /*18c0*/  UIMAD UR5, UR6, 0xc000, UR4 ;  /* 0x0000c000060578a4 */ /* 0x000fe2000f8e0204 */
[----:B------:R-:W-:Y:S01]  /*18d0*/  UMOV UR25, UR33 ;  /* 0x0000002100197c82 */ /* 0x000fe20008000000 */
[----:B------:R-:W-:Y:S01]  /*18e0*/  UMOV UR27, UR35 ;  /* 0x00000023001b7c82 */ /* 0x000fe20008000000 */
[----:B------:R-:W-:Y:S01]  /*18f0*/  UMOV UR28, UR36 ;  /* 0x00000024001c7c82 */ /* 0x000fe20008000000 */
[----:B------:R-:W-:Y:S01]  /*1900*/  UIADD3.X UR39, UPT, UPT, URZ, UR31, URZ, UP0, !UPT ;  /* 0x0000001fff277290 */ /* 0x000fe200087fe4ff */
[----:B------:R1:W-:Y:S01]  /*1910*/  UTMALDG.3D [UR24], [UR42], desc[UR40] ;  /* 0x000028182a0075b4 */ /* 0x0003e20008011000 */
[----:B------:R-:W-:Y:S01]  /*1920*/  UIADD3 UR16, UPT, UPT, UR5, 0x12800, URZ ;  /* 0x0001280005107890 */ /* 0x000fe2000fffe0ff */
[----:B------:R-:W-:Y:S01]  /*1930*/  UMOV UR17, UR33 ;  /* 0x0000002100117c82 */ /* 0x000fe20008000000 */
[----:B------:R-:W-:Y:S01]  /*1940*/  UMOV UR20, UR36 ;  /* 0x0000002400147c82 */ /* 0x000fe20008000000 */
[----:B------:R-:W-:Y:S01]  /*1950*/  UMOV UR18, UR34 ;  /* 0x0000002200127c82 */ /* 0x000fe20008000000 */
[----:B------:R-:W-:Y:S01]  /*1960*/  UIADD3 UR8, UPT, UPT, UR5, 0x18800, URZ ;  /* 0x0001880005087890 */ /* 0x000fe2000fffe0ff */
[----:B------:R-:W-:Y:S01]  /*1970*/  UMOV UR11, UR19 ;  /* 0x00000013000b7c82 */ /* 0x000fe20008000000 */
[----:B------:R-:W-:Y:S03]  /*1980*/  UMOV UR12, UR36 ;  /* 0x00000024000c7c82 */ /* 0x000fe60008000000 */
[----:B------:R1:W-:Y:S01]  /*1990*/  UTMALDG.3D [UR16], [UR38], desc[UR40] ;  /* 0x00002810260075b4 */ /* 0x0003e20008011000 */
[----:B------:R-:W-:Y:S01]  /*19a0*/  UIADD3 UR29, UPT, UPT, UR29, 0x1, URZ ;  /* 0x000000011d1d7890 */ /* 0x000fe2000fffe0ff */
[----:B------:R-:W-:Y:S01]  /*19b0*/  UMOV UR9, UR33 ;  /* 0x0000002100097c82 */ /* 0x000fe20008000000 */
[----:B------:R-:W-:Y:S02]  /*19c0*/  UMOV UR10, UR26 ;  /* 0x0000001a000a7c82 */ /* 0x000fe40008000000 */
[----:B------:R-:W-:Y:S01]  /*19d0*/  UISETP.NE.AND UP0, UPT, UR29, UR7, UPT ;  /* 0x000000071d00728c */ /* 0x000fe2000bf05270 */
[----:B------:R-:W-:Y:S01]  /*19e0*/  UMOV UR23, UR7 ;  /* 0x0000000700177c82 */ /* 0x000fe20008000000 */
[----:B------:R1:W-:Y:S01]  /*19f0*/  UTMALDG.3D [UR8], [UR38], desc[UR40] ;  /* 0x00002808260075b4 */ /* 0x0003e20008011000 */
[----:B------:R-:W-:Y:S06]  /*1a00*/  UMOV UR6, UR13 ;  /* 0x0000000d00067c82 */ /* 0x000fec0008000000 */
[----:B------:R-:W-:Y:S05]  /*1a10*/  BRA.U UP0, `(.L_x_25) ;  /* 0xfffffffd00307547 */ /* 0x000fea000b83ffff */
.L_x_20:
[----:B------:R-:W-:Y:S01]  /*1a20*/  ULEA UR5, UR13, UR4, 0x3 ;  /* 0x000000040d057291 */ /* 0x000fe2000f8e18ff */
[----:B-1----:R-:W-:Y:S01]  /*1a30*/  SHF.L.U32 R2, R17, 0x1f, RZ ;  /* 0x0000001f11027819 */ /* 0x002fe200000006ff */
[----:B------:R-:W-:Y:S01]  /*1a40*/  @!P1 SYNCS.ARRIVE.TRANS64.A1T0 RZ, [UR4+0x68], RZ ;  /* 0x000068ffffff99a7 */ /* 0x000fe20008100004 */
[----:B------:R-:W-:-:S06]  /*1a50*/  UISETP.GT.AND UP0, UPT, UR22, UR21, UPT ;  /* 0x000000151600728c */ /* 0x000fcc000bf04270 */
[----:B--2---:R1:W2:Y:S03]  /*1a60*/  SYNCS.PHASECHK.TRANS64.TRYWAIT P0, [UR5+0x18], R2 ;  /* 0x00001802ff0075a7 */ /* 0x0042a60008001105 */
[----:B------:R-:W-:Y:S05]  /*1a70*/  BRA.U !UP0, `(.L_x_26) ;  /* 0x0000000108d47547 */ /* 0x000fea000b800000 */
[----:B------:R-:W-:Y:S01]  /*1a80*/  UIADD3 UR29, UPT, UPT, UR14, UR23, URZ ;  /* 0x000000170e1d7290 */ /* 0x000fe2000fffe0ff */
[----:B------:R-:W-:-:S11]  /*1a90*/  UMOV UR6, UR13 ;  /* 0x0000000d00067c82 */ /* 0x000fd60008000000 */
.L_x_31:
[----:B--2---:R-:W-:Y:S01]  /*1aa0*/  @!P5 MOV R3, 0x10000 ;  /* 0x000100000003d802 */ /* 0x004fe20000000f00 */
[----:B-1----:R-:W-:Y:S01]  /*1ab0*/  ULEA UR33, UR6, UR4, 0x3 ;  /* 0x0000000406217291 */ /* 0x002fe2000f8e18ff */
[----:B--2---:R-:W-:Y:S11]  /*1ac0*/  @P0 BRA `(.L_x_27) ;  /* 0x00000000000c0947 */ /* 0x004ff60003800000 */
[----:B------:R-:W-:Y:S04]  /*1ad0*/  SHF.L.U32 R4, R17, 0x1f, RZ ;  /* 0x0000001f11047819 */ /* 0x000fe800000006ff */
[----:B------:R-:W2:Y:S02]  /*1ae0*/  SYNCS.PHASECHK.TRANS64.TRYWAIT P0, [UR33+0x18], R4 ;  /* 0x00001804ff0075a7 */ /* 0x000ea40008001121 */
[----:B--2---:R-:W-:Y:S05]  /*1af0*/  @!P0 BRA `(.L_x_28) ;  /* 0x0000006800248947 */ /* 0x004fea0003800000 */
.L_x_27:
[----:B------:R2:W-:Y:S01]  /*1b00*/  @!P5 SYNCS.ARRIVE.TRANS64 RZ, [UR33], R3 ;  /* 0x00000003ffffd9a7 */ /* 0x0005e20008000021 */
[----:B------:R-:W-:Y:S04]  /*1b10*/  BSSY.RECONVERGENT B0, `(.L_x_29) ;  /* 0x0000003000007945 */ /* 0x000fe80003800200 */
[----:B------:R-:W-:Y:S05]  /*1b20*/  @P4 BRA `(.L_x_30) ;  /* 0x0000000000044947 */ /* 0x000fea0003800000 */
[----:B------:R-:W-:Y:S05]  /*1b30*/  BPT.TRAP 0x1 ;  /* 0x000000040000795c */ /* 0x000fea0000300000 */
.L_x_30:
[----:B------:R-:W-:Y:S05]  /*1b40*/  BSYNC.RECONVERGENT B0 ;  /* 0x0000000000007941 */ /* 0x000fea0003800200 */
.L_x_29:
        /* <DEDUP_REMOVED lines=12> */
[----:B------:R-:W-:Y:S01]  /*1c10*/  UMOV UR40, 0x0 ;  /* 0x0000000000287882 */ /* 0x000fe20000000000 */
[----:B------:R-:W-:Y:S01]  /*1c20*/  UMOV UR41, 0x10000000 ;  /* 0x1000000000297882 */ /* 0x000fe20000000000 */
[----:B------:R-:W-:Y:S01]  /*1c30*/  UIADD3 UR26, UPT, UPT, UR34, 0x40, URZ ;  /* 0x00000040221a7890 */ /* 0x000fe2000fffe0ff */
[----:B------:R1:W1:Y:S01]  /*1c40*/  SYNCS.PHASECHK.TRANS64.TRYWAIT P0, [UR8+0x18], R2 ;  /* 0x00001802ff0075a7 */ /* 0x0002620008001108 */
[----:B------:R-:W-:Y:S02]  /*1c50*/  UIADD3 UR24, UPT, UPT, UR24, 0x8800, URZ ;  /* 0x0000880018187890 */ /* 0x000fe4000fffe0ff */
[----:B------:R-:W-:Y:S01]  /*1c60*/  UIADD3 UR38, UP0, UPT, UR30, 0x180, URZ ;  /* 0x000001801e267890 */ /* 0x000fe2000ff1e0ff */
[----:B------:R1:W-:Y:S01]  /*1c70*/  UTMALDG.3D [UR32], [UR42], desc[UR40] ;  /* 0x000028202a0075b4 */ /* 0x0003e20008011000 */
        /* <DEDUP_REMOVED lines=14> */
[----:B------:R-:W-:Y:S01]  /*1d60*/  UMOV UR9, UR33 ;  /* 0x0000002100097c82 */ /* 0x000fe20008000000 */
[----:B------:R-:W-:Y:S01]  /*1d70*/  UMOV UR10, UR26 ;  /* 0x0000001a000a7c82 */ /* 0x000fe20008000000 */
[----:B------:R-:W-:Y:S01]  /*1d80*/  UIADD3 UR23, UPT, UPT, UR23, 0x1, URZ ;  /* 0x0000000117177890 */ /* 0x000fe2000fffe0ff */
[----:B------:R-:W-:Y:S03]  /*1d90*/  UMOV UR6, UR13 ;  /* 0x0000000d00067c82 */ /* 0x000fe60008000000 */
[----:B------:R-:W-:Y:S01]  /*1da0*/  UISETP.NE.AND UP0, UPT, UR23, UR29, UPT ;  /* 0x0000001d1700728c */ /* 0x000fe2000bf05270 */
[----:B------:R1:W-:Y:S08]  /*1db0*/  UTMALDG.3D [UR8], [UR38], desc[UR40] ;  /* 0x00002808260075b4 */ /* 0x0003f00008011000 */
[----:B------:R-:W-:Y:S05]  /*1dc0*/  BRA.U UP0, `(.L_x_31) ;  /* 0xfffffffd00347547 */ /* 0x000fea000b83ffff */
.L_x_26:
[C---:B-1----:R-:W-:Y:S01]  /*1dd0*/  LEA R2, R16.reuse, UR4, 0x3 ;  /* 0x0000000410027c11 */ /* 0x042fe2000f8e18ff */
[----:B------:R-:W-:Y:S01]  /*1de0*/  NOP ;  /* 0x0000000000007918 */ /* 0x000fe20000000000 */
[----:B--2---:R-:W-:Y:S02]  /*1df0*/  SHF.L.U32 R3, R13, 0x1f, RZ ;  /* 0x0000001f0d037819 */ /* 0x004fe400000006ff */
[----:B------:R-:W-:Y:S02]  /*1e00*/  LEA R4, R16, UR4, 0x4 ;  /* 0x0000000410047c11 */ /* 0x000fe4000f8e20ff */
[----:B------:R-:W1:Y:S02]  /*1e10*/  SYNCS.PHASECHK.TRANS64.TRYWAIT P0, [R2+URZ+0x70], R3 ;  /* 0x00007003020075a7 */ /* 0x000e6400080011ff */
[----:B-1----:R-:W-:Y:S05]  /*1e20*/  @!P0 BRA `(.L_x_32) ;  /* 0x0000006400708947 */ /* 0x002fea0003800000 */
.L_x_124:
[----:B------:R-:W2:Y:S01]  /*1e30*/  LDS.128 R4, [R4+0x100] ;  /* 0x0001000004047984 */ /* 0x000ea20000000c00 */
[----:B---3--:R-:W-:Y:S01]  /*1e40*/  ISETP.GE.AND P0, PT, R37, 0x1, PT ;  /* 0x000000012500780c */ /* 0x008fe20003f06270 */
[----:B-1----:R-:W-:Y:S01]  /*1e50*/  VIADD R2, R2, 0x80 ;  /* 0x0000008002027836 */ /* 0x002fe20000000000 */
[----:B------:R-:W-:Y:S01]  /*1e60*/  @!PT LDS RZ, [RZ] ;  /* 0x00000000fffff984 */ /* 0x000fe20000000800 */
[----:B------:R-:W-:Y:S01]  /*1e70*/  @!PT LDS RZ, [RZ] ;  /* 0x00000000fffff984 */ /* 0x000fe20000000800 */
[----:B------:R-:W-:Y:S01]  /*1e80*/  @!PT LDS RZ, [RZ] ;  /* 0x00000000fffff984 */ /* 0x000fe20000000800 */
[----:B------:R-:W-:Y:S01]  /*1e90*/  @!PT LDS RZ, [RZ] ;  /* 0x00000000fffff984 */ /* 0x000fe20000000800 */
[----:B------:R1:W-:Y:S06]  /*1ea0*/  MEMBAR.ALL.CTA ;  /* 0x0000000000007992 */ /* 0x0003ec0000008000 */
[----:B-1----:R-:W1:Y:S01]  /*1eb0*/  FENCE.VIEW.ASYNC.S ;  /* 0x00000000000073c6 */ /* 0x002e620000000000 */
[----:B------:R-:W-:-:S04]  /*1ec0*/  PRMT R2, RZ, 0x654, R2 ;  /* 0x00000654ff027816 */ /* 0x000fc80000000002 */
[----:B-1----:R1:W-:Y:S01]  /*1ed0*/  SYNCS.ARRIVE.TRANS64.RED.A1T0 RZ, [R2+URZ], RZ ;  /* 0x000000ff02ff79a7 */ /* 0x0023e200081004ff */
[----:B--2---:R-:W-:-:S13]  /*1ee0*/  LOP3.LUT P2, RZ, R6, 0x1, RZ, 0xc0, !PT ;  /* 0x0000000106ff7812 */ /* 0x004fda000784c0ff */
[----:B------:R-:W-:Y:S01]  /*1ef0*/  @P2 SHF.R.U32.HI R3, RZ, 0x10, R5 ;  /* 0x00000010ff032819 */ /* 0x000fe20000011605 */
[----:B------:R-:W-:Y:S01]  /*1f00*/  VOTEU.ANY UP0, P2 ;  /* 0x0000000000ff7886 */ /* 0x000fe20001000100 */
[----:B------:R-:W-:Y:S02]  /*1f10*/  @P2 MOV R10, R4 ;  /* 0x00000004000a2202 */ /* 0x000fe40000000f00 */
[----:B------:R-:W-:Y:S02]  /*1f20*/  @P2 R2UR.BROADCAST UR5, R3 ;  /* 0x00000000030522ca */ /* 0x000fe400008e0000 */
[----:B------:R-:W-:-:S11]  /*1f30*/  @P2 LOP3.LUT R9, R5, 0xffff, RZ, 0xc0, !PT ;  /* 0x0000ffff05092812 */ /* 0x000fd600078ec0ff */
[----:B------:R-:W-:Y:S01]  /*1f40*/  @UP0 UMOV UR36, UR5 ;  /* 0x0000000500240c82 */ /* 0x000fe20008000000 */
[----:B-1----:R-:W-:Y:S05]  /*1f50*/  @!P0 BRA `(.L_x_33) ;  /* 0x0000000000b88947 */ /* 0x002fea0003800000 */
[----:B------:R-:W4:Y:S01]  /*1f60*/  LDC.64 R4, c[0x0][0xb18] ;  /* 0x0002c600ff047b82 */ /* 0x000f220000000a00 */
[----:B------:R-:W-:-:S07]  /*1f70*/  ISETP.NE.AND P3, PT, R37, 0x1, PT ;  /* 0x000000012500780c */ /* 0x000fce0003f65270 */
[----:B------:R-:W1:Y:S08]  /*1f80*/  LDC.64 R6, c[0x0][0xb10] ;  /* 0x0002c400ff067b82 */ /* 0x000e700000000a00 */
[----:B------:R-:W2:Y:S08]  /*1f90*/  LDC R14, c[0x0][0xb20] ;  /* 0x0002c800ff0e7b82 */ /* 0x000eb00000000800 */
[----:B------:R-:W3:Y:S01]  /*1fa0*/  LDC R15, c[0x0][0xb0c] ;  /* 0x0002c300ff0f7b82 */ /* 0x000ee20000000800 */
[----:B----4-:R-:W-:Y:S01]  /*1fb0*/  IMAD.HI.U32 R19, R0, R5, RZ ;  /* 0x0000000500137227 */ /* 0x010fe200078e00ff */
[----:B------:R-:W-:-:S03]  /*1fc0*/  ISETP.NE.AND P0, PT, R4, 0x1, PT ;  /* 0x000000010400780c */ /* 0x000fc60003f05270 */
[----:B------:R-:W-:-:S03]  /*1fd0*/  IMAD.HI.U32 R5, R9, R5, RZ ;  /* 0x0000000509057227 */ /* 0x000fc600078e00ff */
[----:B------:R-:W4:Y:S01]  /*1fe0*/  LDC.64 R2, c[0x0][0xb28] ;  /* 0x0002ca00ff027b82 */ /* 0x000f220000000a00 */
[----:B-1----:R-:W-:-:S04]  /*1ff0*/  IMAD.HI.U32 R20, R8, R6, RZ ;  /* 0x0000000608147227 */ /* 0x002fc800078e00ff */
[----:B------:R-:W-:Y:S01]  /*2000*/  IMAD.HI.U32 R21, R10, R6, RZ ;  /* 0x000000060a157227 */ /* 0x000fe200078e00ff */
[----:B------:R-:W-:Y:S02]  /*2010*/  SHF.R.U32.HI R20, RZ, R7, R20 ;  /* 0x00000007ff147219 */ /* 0x000fe40000011614 */
[-C--:B--2---:R-:W-:Y:S02]  /*2020*/  SHF.R.U32.HI R19, RZ, R14.reuse, R19 ;  /* 0x0000000eff137219 */ /* 0x084fe40000011613 */
[----:B------:R-:W-:Y:S02]  /*2030*/  SHF.R.U32.HI R5, RZ, R14, R5 ;  /* 0x0000000eff057219 */ /* 0x000fe40000011605 */
[----:B------:R-:W-:Y:S02]  /*2040*/  SEL R19, R0, R19, !P0 ;  /* 0x0000001300137207 */ /* 0x000fe40004000000 */
[----:B------:R-:W-:Y:S02]  /*2050*/  SHF.R.U32.HI R21, RZ, R7, R21 ;  /* 0x00000007ff157219 */ /* 0x000fe40000011615 */
[----:B---3--:R-:W-:-:S02]  /*2060*/  ISETP.NE.AND P1, PT, R15, 0x1, PT ;  /* 0x000000010f00780c */ /* 0x008fc40003f25270 */
[----:B------:R-:W-:Y:S02]  /*2070*/  SEL R5, R9, R5, !P0 ;  /* 0x0000000509057207 */ /* 0x000fe40004000000 */
[----:B------:R-:W-:Y:S02]  /*2080*/  SEL R20, R8, R20, !P1 ;  /* 0x0000001408147207 */ /* 0x000fe40004800000 */
[----:B------:R-:W-:Y:S01]  /*2090*/  SEL R21, R10, R21, !P1 ;  /* 0x000000150a157207 */ /* 0x000fe20004800000 */
[----:B----4-:R-:W-:-:S04]  /*20a0*/  IMAD.HI.U32 R18, R19, R2, RZ ;  /* 0x0000000213127227 */ /* 0x010fc800078e00ff */
        /* <DEDUP_REMOVED lines=10> */
[----:B------:R-:W-:-:S04]  /*2150*/  @!P0 IMAD.HI.U32 R7, R21, R2, RZ ;  /* 0x0000000215078227 */ /* 0x000fc800078e00ff */
[----:B------:R-:W-:Y:S01]  /*2160*/  IMAD.MOV R2, RZ, RZ, -R6 ;  /* 0x000000ffff027224 */ /* 0x000fe200078e0a06 */
[----:B------:R-:W-:Y:S02]  /*2170*/  @!P0 SHF.R.U32.HI R3, RZ, R3, R7 ;  /* 0x00000003ff038219 */ /* 0x000fe40000011607 */
[----:B------:R-:W-:Y:S01]  /*2180*/  IADD3 R7, PT, PT, -R5, RZ, RZ ;  /* 0x000000ff05077210 */ /* 0x000fe20007ffe1ff */
[----:B------:R-:W-:Y:S01]  /*2190*/  IMAD R2, R37, R2, R5 ;  /* 0x0000000225027224 */ /* 0x000fe200078e0205 */
        /* <DEDUP_REMOVED lines=10> */
.L_x_33:
[----:B------:R-:W1:Y:S02]  /*2240*/  LDCU UR5, c[0x0][0xb30] ;  /* 0x00016600ff0577ac */ /* 0x000e640008000800 */
[----:B-1----:R-:W-:-:S09]  /*2250*/  UISETP.NE.AND UP0, UPT, UR5, 0x1, UPT ;  /* 0x000000010500788c */ /* 0x002fd2000bf05270 */
[----:B------:R-:W-:Y:S05]  /*2260*/  BRA.U UP0, `(.L_x_34) ;  /* 0x0000000100407547 */ /* 0x000fea000b800000 */
[----:B------:R-:W1:Y:S08]  /*2270*/  LDC.64 R4, c[0x0][0xb10] ;  /* 0x0002c400ff047b82 */ /* 0x000e700000000a00 */
[----:B------:R-:W2:Y:S08]  /*2280*/  LDC.64 R2, c[0x0][0xb18] ;  /* 0x0002c600ff027b82 */ /* 0x000eb00000000a00 */
[----:B------:R-:W3:Y:S08]  /*2290*/  LDC R6, c[0x0][0xb20] ;  /* 0x0002c800ff067b82 */ /* 0x000ef00000000800 */
[----:B------:R-:W4:Y:S01]  /*22a0*/  LDC R7, c[0x0][0xb0c] ;  /* 0x0002c300ff077b82 */ /* 0x000f220000000800 */
[----:B-1----:R-:W-:-:S05]  /*22b0*/  IMAD.HI.U32 R4, R10, R4, RZ ;  /* 0x000000040a047227 */ /* 0x002fca00078e00ff */
[----:B------:R-:W-:Y:S01]  /*22c0*/  SHF.R.U32.HI R4, RZ, R5, R4 ;  /* 0x00000005ff047219 */ /* 0x000fe20000011604 */
[----:B--2---:R-:W-:Y:S01]  /*22d0*/  IMAD.HI.U32 R3, R9, R3, RZ ;  /* 0x0000000309037227 */ /* 0x004fe200078e00ff */
[----:B------:R-:W-:-:S04]  /*22e0*/  ISETP.NE.AND P0, PT, R2, 0x1, PT ;  /* 0x000000010200780c */ /* 0x000fc80003f05270 */
[----:B---3--:R-:W-:-:S04]  /*22f0*/  SHF.R.U32.HI R3, RZ, R6, R3 ;  /* 0x00000006ff037219 */ /* 0x008fc80000011603 */
[----:B------:R-:W-:Y:S02]  /*2300*/  SEL R3, R9, R3, !P0 ;  /* 0x0000000309037207 */ /* 0x000fe40004000000 */
[----:B----4-:R-:W-:-:S04]  /*2310*/  ISETP.NE.AND P1, PT, R7, 0x1, PT ;  /* 0x000000010700780c */ /* 0x010fc80003f25270 */
[----:B------:R-:W-:-:S05]  /*2320*/  SEL R4, R10, R4, !P1 ;  /* 0x000000040a047207 */ /* 0x000fca0004800000 */
[----:B------:R-:W-:Y:S02]  /*2330*/  IMAD.IADD R5, R3, 0x1, -R4 ;  /* 0x0000000103057824 */ /* 0x000fe400078e0a04 */
[----:B------:R-:W-:Y:S02]  /*2340*/  IMAD.IADD R3, R4, 0x1, -R3 ;  /* 0x0000000104037824 */ /* 0x000fe400078e0a03 */
[----:B------:R-:W-:Y:S02]  /*2350*/  IMAD R10, R5, R7, R10 ;  /* 0x00000007050a7224 */ /* 0x000fe400078e020a */
[----:B------:R-:W-:-:S07]  /*2360*/  IMAD R9, R3, R2, R9 ;  /* 0x0000000203097224 */ /* 0x000fce00078e0209 */
.L_x_34:
[----:B------:R-:W-:Y:S01]  /*2370*/  VIADD R16, R16, 0x1 ;  /* 0x0000000110107836 */ /* 0x000fe20000000000 */
[----:B------:R-:W-:Y:S01]  /*2380*/  PLOP3.LUT P1, PT, PT, PT, PT, 0x80, 0x8 ;  /* 0x000000000008781c */ /* 0x000fe20003f2f070 */
[----:B------:R-:W-:Y:S02]  /*2390*/  IMAD.IADD R15, R10, 0x1, R87 ;  /* 0x000000010a0f7824 */ /* 0x000fe400078e0257 */
[----:B------:R-:W-:Y:S01]  /*23a0*/  IMAD.IADD R14, R9, 0x1, R86 ;  /* 0x00000001090e7824 */ /* 0x000fe200078e0256 */
[----:B------:R-:W-:-:S04]  /*23b0*/  ISETP.NE.AND P0, PT, R16, 0x2, PT ;  /* 0x000000021000780c */ /* 0x000fc80003f05270 */
[----:B------:R-:W-:Y:S02]  /*23c0*/  SEL R2, RZ, 0x1, P0 ;  /* 0x00000001ff027807 */ /* 0x000fe40000000000 */
[----:B------:R-:W-:Y:S02]  /*23d0*/  SEL R16, R16, RZ, P0 ;  /* 0x000000ff10107207 */ /* 0x000fe40000000000 */
[----:B------:R-:W-:Y:S01]  /*23e0*/  LOP3.LUT R13, R13, R2, RZ, 0x3c, !PT ;  /* 0x000000020d0d7212 */ /* 0x000fe200078e3cff */
[----:B------:R-:W-:Y:S06]  /*23f0*/  @P2 BRA `(.L_x_35) ;  /* 0xfffffff000402947 */ /* 0x000fec000383ffff */
[----:B------:R-:W-:Y:S01]  /*2400*/  UIADD3 UR4, UPT, UPT, UR4, 0x18, URZ ;  /* 0x0000001804047890 */ /* 0x000fe2000fffe0ff */
[----:B------:R-:W-:-:S03]  /*2410*/  SHF.L.U32 R2, R17, 0x1f, RZ ;  /* 0x0000001f11027819 */ /* 0x000fc600000006ff */
[----:B------:R-:W-:-:S09]  /*2420*/  ULEA UR5, UR13, UR4, 0x3 ;  /* 0x000000040d057291 */ /* 0x000fd2000f8e18ff */
[----:B------:R-:W1:Y:S02]  /*2430*/  SYNCS.PHASECHK.TRANS64.TRYWAIT P0, [UR5], R2 ;  /* 0x00000002ff0075a7 */ /* 0x000e640008001105 */
[----:B-1----:R-:W-:Y:S05]  /*2440*/  @!P0 BRA `(.L_x_36) ;  /* 0x0000005c00fc8947 */ /* 0x002fea0003800000 */
.L_x_126:
[----:B------:R-:W-:-:S04]  /*2450*/  UIADD3 UR6, UPT, UPT, UR13, 0x1, URZ ;  /* 0x000000010d067890 */ /* 0x000fc8000fffe0ff */
[----:B------:R-:W-:-:S04]  /*2460*/  UISETP.NE.AND UP0, UPT, UR6, 0x3, UPT ;  /* 0x000000030600788c */ /* 0x000fc8000bf05270 */
[----:B------:R-:W-:Y:S02]  /*2470*/  USEL UR7, URZ, 0x1, UP0 ;  /* 0x00000001ff077887 */ /* 0x000fe40008000000 */
[----:B------:R-:W-:-:S04]  /*2480*/  USEL UR6, UR6, URZ, UP0 ;  /* 0x000000ff06067287 */ /* 0x000fc80008000000 */
[----:B------:R-:W-:Y:S01]  /*2490*/  ULEA UR5, UR6, UR4, 0x3 ;  /* 0x0000000406057291 */ /* 0x000fe2000f8e18ff */
[----:B------:R-:W-:-:S04]  /*24a0*/  LOP3.LUT R17, R17, UR7, RZ, 0x3c, !PT ;  /* 0x0000000711117c12 */ /* 0x000fc8000f8e3cff */
[----:B-1----:R-:W-:-:S04]  /*24b0*/  SHF.L.U32 R2, R17, 0x1f, RZ ;  /* 0x0000001f11027819 */ /* 0x002fc800000006ff */
[----:B------:R-:W1:Y:S02]  /*24c0*/  SYNCS.PHASECHK.TRANS64.TRYWAIT P0, [UR5], R2 ;  /* 0x00000002ff0075a7 */ /* 0x000e640008001105 */
[----:B-1----:R-:W-:Y:S05]  /*24d0*/  @!P0 BRA `(.L_x_37) ;  /* 0x0000005c00f08947 */ /* 0x002fea0003800000 */
.L_x_128:
[----:B------:R-:W-:-:S04]  /*24e0*/  UIADD3 UR6, UPT, UPT, UR6, 0x1, URZ ;  /* 0x0000000106067890 */ /* 0x000fc8000fffe0ff */
[----:B------:R-:W-:-:S04]  /*24f0*/  UISETP.NE.AND UP0, UPT, UR6, 0x3, UPT ;  /* 0x000000030600788c */ /* 0x000fc8000bf05270 */
[----:B------:R-:W-:Y:S02]  /*2500*/  USEL UR5, URZ, 0x1, UP0 ;  /* 0x00000001ff057887 */ /* 0x000fe40008000000 */
[----:B------:R-:W-:-:S04]  /*2510*/  USEL UR6, UR6, URZ, UP0 ;  /* 0x000000ff06067287 */ /* 0x000fc80008000000 */
[----:B------:R-:W-:Y:S01]  /*2520*/  ULEA UR6, UR6, UR4, 0x3 ;  /* 0x0000000406067291 */ /* 0x000fe2000f8e18ff */
[----:B-1----:R-:W-:-:S04]  /*2530*/  LOP3.LUT R2, R17, UR5, RZ, 0x3c, !PT ;  /* 0x0000000511027c12 */ /* 0x002fc8000f8e3cff */
[----:B------:R-:W-:Y:S01]  /*2540*/  SHF.L.U32 R2, R2, 0x1f, RZ ;  /* 0x0000001f02027819 */ /* 0x000fe200000006ff */
[----:B----4-:R-:W-:-:S07]  /*2550*/  IMAD.U32 R0, RZ, RZ, UR6 ;  /* 0x00000006ff007e24 */ /* 0x010fce000f8e00ff */
.L_x_38:
[----:B-1----:R1:W2:Y:S02]  /*2560*/  SYNCS.PHASECHK.TRANS64.TRYWAIT P0, [R0+URZ], R2 ;  /* 0x00000002000075a7 */ /* 0x0022a400080011ff */
[----:B--2---:R-:W-:Y:S05]  /*2570*/  @!P0 NANOSLEEP.SYNCS 0x989680 ;  /* 0x009896800000895d */ /* 0x004fea0003900000 */
[----:B------:R-:W2:Y:S02]  /*2580*/  @!P0 SYNCS.PHASECHK.TRANS64 P0, [R0+URZ], R2 ;  /* 0x00000002000085a7 */ /* 0x000ea400080010ff */
[----:B--2---:R-:W-:Y:S05]  /*2590*/  @P0 EXIT ;  /* 0x000000000000094d */ /* 0x004fea0003800000 */
[----:B------:R-:W-:Y:S05]  /*25a0*/  BRA `(.L_x_38) ;  /* 0xfffffffc00ec7947 */ /* 0x000fea000383ffff */
.L_x_17:
[----:B------:R-:W-:-:S04]  /*25b0*/  UISETP.NE.AND UP1, UPT, UR37, URZ, UPT ;  /* 0x000000ff2500728c */ /* 0x000fc8000bf25270 */
[----:B------:R-:W-:-:S09]  /*25c0*/  UISETP.NE.OR UP1, UPT, UR8, 0x1, UP1 ;  /* 0x000000010800788c */ /* 0x000fd20008f25670 */
[----:B------:R-:W-:Y:S05]  /*25d0*/  BRA.U UP1, `(.L_x_39) ;  /* 0x0000000501487547 */ /* 0x000fea000b800000 */
[----:B------:R-:W-:Y:S01]  /*25e0*/  ISETP.NE.AND P2, PT, R2, RZ, PT ;  /* 0x000000ff0200720c */ /* 0x000fe20003f45270 */
[----:B------:R-:W-:Y:S01]  /*25f0*/  IMAD.MOV.U32 R12, RZ, RZ, 0x1 ;  /* 0x00000001ff0c7424 */ /* 0x000fe200078e00ff */
[----:B------:R-:W-:Y:S02]  /*2600*/  CS2R R10, SRZ ;  /* 0x00000000000a7805 */ /* 0x000fe4000001ff00 */
[----:B------:R-:W-:Y:S01]  /*2610*/  CS2R R8, SRZ ;  /* 0x0000000000087805 */ /* 0x000fe2000001ff00 */
[----:B------:R-:W-:Y:S01]  /*2620*/  UMOV UR4, 0x400 ;  /* 0x0000040000047882 */ /* 0x000fe20000000000 */
[----:B------:R-:W-:Y:S01]  /*2630*/  UMOV UR6, URZ ;  /* 0x000000ff00067c82 */ /* 0x000fe20008000000 */
[----:B------:R-:W-:-:S12]  /*2640*/  ULEA UR37, UR37, UR4, 0x18 ;  /* 0x0000000425257291 */ /* 0x000fd8000f8ec0ff */
.L_x_43:
[----:B------:R-:W-:Y:S02]  /*2650*/  LEA R0, R8, UR37, 0x3 ;  /* 0x0000002508007c11 */ /* 0x000fe4000f8e18ff */
[----:B------:R-:W-:-:S03]  /*2660*/  SHF.L.U32 R4, R9, 0x1f, RZ ;  /* 0x0000001f09047819 */ /* 0x000fc600000006ff */
[----:B------:R-:W-:Y:S01]  /*2670*/  VIADD R5, R0, 0xe0 ;  /* 0x000000e000057836 */ /* 0x000fe20000000000 */
[----:B------:R-:W1:Y:S02]  /*2680*/  SYNCS.PHASECHK.TRANS64.TRYWAIT P0, [R0+URZ+0xd0], R4 ;  /* 0x0000d004000075a7 */ /* 0x000e6400080011ff */
[----:B-1----:R-:W-:Y:S05]  /*2690*/  @!P0 BRA `(.L_x_40) ;  /* 0x0000005c00988947 */ /* 0x002fea0003800000 */
.L_x_129:
[----:B------:R-:W-:Y:S01]  /*26a0*/  ULEA UR5, UR6, UR37, 0x3 ;  /* 0x0000002506057291 */ /* 0x000fe2000f8e18ff */
[----:B-1----:R-:W-:Y:S01]  /*26b0*/  PRMT R0, RZ, 0x654, R5 ;  /* 0x00000654ff007816 */ /* 0x002fe20000000005 */
[----:B------:R-:W-:Y:S01]  /*26c0*/  @!P2 IMAD.MOV.U32 R4, RZ, RZ, 0x10 ;  /* 0x00000010ff04a424 */ /* 0x000fe200078e00ff */
[----:B------:R-:W-:Y:S01]  /*26d0*/  SHF.L.U32 R5, R12, 0x1f, RZ ;  /* 0x0000001f0c057819 */ /* 0x000fe200000006ff */
[----:B------:R-:W-:Y:S01]  /*26e0*/  UIADD3 UR4, UPT, UPT, UR5, 0x70, URZ ;  /* 0x0000007005047890 */ /* 0x000fe2000fffe0ff */
[----:B------:R1:W-:Y:S05]  /*26f0*/  SYNCS.ARRIVE.TRANS64.RED.A1T0 RZ, [R0+URZ], RZ ;  /* 0x000000ff00ff79a7 */ /* 0x0003ea00081004ff */
[----:B------:R-:W-:Y:S01]  /*2700*/  IMAD.U32 R6, RZ, RZ, UR4 ;  /* 0x00000004ff067e24 */ /* 0x000fe2000f8e00ff */
[----:B------:R-:W2:Y:S04]  /*2710*/  SYNCS.PHASECHK.TRANS64.TRYWAIT P0, [UR5+0x80], R5 ;  /* 0x00008005ff0075a7 */ /* 0x000ea80008001105 */
[----:B------:R-:W-:Y:S01]  /*2720*/  PRMT R6, R2, 0x654, R6 ;  /* 0x0000065402067816 */ /* 0x000fe20000000006 */
[----:B-12---:R-:W-:Y:S06]  /*2730*/  @!P0 BRA `(.L_x_41) ;  /* 0x0000005c00848947 */ /* 0x006fec0003800000 */
.L_x_131:
[----:B------:R-:W-:Y:S01]  /*2740*/  ULEA UR4, UR6, UR37, 0x4 ;  /* 0x0000002506047291 */ /* 0x000fe2000f8e20ff */
[----:B------:R-:W-:Y:S01]  /*2750*/  SEL R3, R6, R3, !P2 ;  /* 0x0000000306037207 */ /* 0x000fe20005000000 */
[----:B------:R-:W-:Y:S01]  /*2760*/  UIADD3 UR5, UPT, UPT, UR5, 0x70, URZ ;  /* 0x0000007005057890 */ /* 0x000fe2000fffe0ff */
[----:B-1----:R-:W-:Y:S01]  /*2770*/  LEA R0, R11, UR37, 0x3 ;  /* 0x000000250b007c11 */ /* 0x002fe2000f8e18ff */
[----:B------:R-:W-:Y:S01]  /*2780*/  UIADD3 UR4, UPT, UPT, UR4, 0x100, URZ ;  /* 0x0000010004047890 */ /* 0x000fe2000fffe0ff */
[----:B------:R1:W-:Y:S01]  /*2790*/  @!P2 SYNCS.ARRIVE.TRANS64.RED RZ, [R3+URZ], R4 ;  /* 0x0000000403ffa9a7 */ /* 0x0003e200080004ff */
[----:B------:R-:W-:Y:S01]  /*27a0*/  UIADD3 UR6, UPT, UPT, UR6, 0x1, URZ ;  /* 0x0000000106067890 */ /* 0x000fe2000fffe0ff */
[----:B------:R-:W-:-:S03]  /*27b0*/  VIADD R8, R8, 0x1 ;  /* 0x0000000108087836 */ /* 0x000fc60000000000 */
[----:B------:R-:W-:Y:S02]  /*27c0*/  UISETP.NE.AND UP0, UPT, UR6, 0x2, UPT ;  /* 0x000000020600788c */ /* 0x000fe4000bf05270 */
[----:B------:R-:W-:Y:S01]  /*27d0*/  ISETP.NE.AND P0, PT, R8, 0x2, PT ;  /* 0x000000020800780c */ /* 0x000fe20003f05270 */
[----:B------:R-:W-:Y:S06]  /*27e0*/  UGETNEXTWORKID.BROADCAST [UR4], [UR5] ;  /* 0x00000000040073ca */ /* 0x000fec0008000100 */
[----:B------:R-:W-:Y:S02]  /*27f0*/  USEL UR4, URZ, 0x1, UP0 ;  /* 0x00000001ff047887 */ /* 0x000fe40008000000 */
[----:B------:R-:W-:-:S04]  /*2800*/  USEL UR6, UR6, URZ, UP0 ;  /* 0x000000ff06067287 */ /* 0x000fc80008000000 */
[----:B------:R-:W-:Y:S02]  /*2810*/  LOP3.LUT R12, R12, UR4, RZ, 0x3c, !PT ;  /* 0x000000040c0c7c12 */ /* 0x000fe4000f8e3cff */
[----:B-1----:R-:W-:-:S04]  /*2820*/  SHF.L.U32 R4, R10, 0x1f, RZ ;  /* 0x0000001f0a047819 */ /* 0x002fc800000006ff */
[----:B------:R-:W1:Y:S02]  /*2830*/  SYNCS.PHASECHK.TRANS64.TRYWAIT P1, [R0+URZ+0x70], R4 ;  /* 0x00007004000075a7 */ /* 0x000e6400080211ff */
[----:B-1----:R-:W-:Y:S05]  /*2840*/  @!P1 BRA `(.L_x_42) ;  /* 0x0000005c00589947 */ /* 0x002fea0003800000 */
.L_x_132:
[C---:B-1----:R-:W-:Y:S01]  /*2850*/  LEA R4, R11.reuse, UR37, 0x4 ;  /* 0x000000250b047c11 */ /* 0x042fe2000f8e20ff */
[----:B------:R-:W-:Y:S01]  /*2860*/  VIADD R0, R0, 0x80 ;  /* 0x0000008000007836 */ /* 0x000fe20000000000 */
[----:B------:R-:W-:Y:S01]  /*2870*/  SEL R8, R8, RZ, P0 ;  /* 0x000000ff08087207 */ /* 0x000fe20000000000 */
[----:B------:R-:W-:-:S03]  /*2880*/  VIADD R11, R11, 0x1 ;  /* 0x000000010b0b7836 */ /* 0x000fc60000000000 */
[----:B------:R-:W1:Y:S01]  /*2890*/  LDS.128 R4, [R4+0x100] ;  /* 0x0001000004047984 */ /* 0x000e620000000c00 */
[----:B------:R-:W-:Y:S02]  /*28a0*/  PRMT R0, RZ, 0x654, R0 ;  /* 0x00000654ff007816 */ /* 0x000fe40000000000 */
[C---:B------:R-:W-:Y:S01]  /*28b0*/  ISETP.NE.AND P1, PT, R11.reuse, 0x2, PT ;  /* 0x000000020b00780c */ /* 0x040fe20003f25270 */
[----:B------:R-:W-:Y:S01]  /*28c0*/  @!PT LDS RZ, [RZ] ;  /* 0x00000000fffff984 */ /* 0x000fe20000000800 */
[----:B------:R-:W-:Y:S01]  /*28d0*/  @!PT LDS RZ, [RZ] ;  /* 0x00000000fffff984 */ /* 0x000fe20000000800 */
[----:B------:R-:W-:Y:S01]  /*28e0*/  @!PT LDS RZ, [RZ] ;  /* 0x00000000fffff984 */ /* 0x000fe20000000800 */
[----:B------:R-:W-:Y:S01]  /*28f0*/  @!PT LDS RZ, [RZ] ;  /* 0x00000000fffff984 */ /* 0x000fe20000000800 */
[----:B------:R2:W-:Y:S06]  /*2900*/  MEMBAR.ALL.CTA ;  /* 0x0000000000007992 */ /* 0x0005ec0000008000 */
[----:B--2---:R-:W2:Y:S01]  /*2910*/  FENCE.VIEW.ASYNC.S ;  /* 0x00000000000073c6 */ /* 0x004ea20000000000 */
[----:B------:R-:W-:Y:S01]  /*2920*/  SEL R11, R11, RZ, P1 ;  /* 0x000000ff0b0b7207 */ /* 0x000fe20000800000 */
[----:B--2---:R2:W-:Y:S01]  /*2930*/  SYNCS.ARRIVE.TRANS64.RED.A1T0 RZ, [R0+URZ], RZ ;  /* 0x000000ff00ff79a7 */ /* 0x0045e200081004ff */
[----:B-1----:R-:W-:-:S02]  /*2940*/  LOP3.LUT P3, RZ, R6, 0x1, RZ, 0xc0, !PT ;  /* 0x0000000106ff7812 */ /* 0x002fc4000786c0ff */
[----:B------:R-:W-:-:S04]  /*2950*/  SEL R4, RZ, 0x1, P1 ;  /* 0x00000001ff047807 */ /* 0x000fc80000800000 */
[----:B------:R-:W-:Y:S02]  /*2960*/  LOP3.LUT R10, R10, R4, RZ, 0x3c, !PT ;  /* 0x000000040a0a7212 */ /* 0x000fe400078e3cff */
[----:B--2---:R-:W-:-:S04]  /*2970*/  SEL R0, RZ, 0x1, P0 ;  /* 0x00000001ff007807 */ /* 0x004fc80000000000 */
[----:B------:R-:W-:Y:S01]  /*2980*/  LOP3.LUT R9, R9, R0, RZ, 0x3c, !PT ;  /* 0x0000000009097212 */ /* 0x000fe200078e3cff */
[----:B------:R-:W-:Y:S06]  /*2990*/  @P3 BRA `(.L_x_43) ;  /* 0xfffffffc002c3947 */ /* 0x000fec000383ffff */
[----:B------:R-:W-:Y:S01]  /*29a0*/  ULEA UR5, UR6, UR37, 0x3 ;  /* 0x0000002506057291 */ /* 0x000fe2000f8e18ff */
[----:B------:R-:W-:-:S08]  /*29b0*/  SHF.L.U32 R2, R12, 0x1f, RZ ;  /* 0x0000001f0c027819 */ /* 0x000fd000000006ff */
[----:B------:R-:W1:Y:S02]  /*29c0*/  SYNCS.PHASECHK.TRANS64 P0, [UR5+0x80], R2 ;  /* 0x00008002ff0075a7 */ /* 0x000e640008001005 */
[----:B-1----:R-:W-:Y:S05]  /*29d0*/  @P0 BRA `(.L_x_44) ;  /* 0x0000000000080947 */ /* 0x002fea0003800000 */
[----:B------:R-:W1:Y:S02]  /*29e0*/  SYNCS.PHASECHK.TRANS64.TRYWAIT P0, [UR5+0x80], R2 ;  /* 0x00008002ff0075a7 */ /* 0x000e640008001105 */
[----:B-1----:R-:W-:Y:S05]  /*29f0*/  @!P0 BRA `(.L_x_45) ;  /* 0x0000005c00008947 */ /* 0x002fea0003800000 */
.L_x_44:
[----:B------:R-:W-:-:S04]  /*2a00*/  UIADD3 UR4, UPT, UPT, UR6, 0x1, URZ ;  /* 0x0000000106047890 */ /* 0x000fc8000fffe0ff */
[----:B------:R-:W-:-:S04]  /*2a10*/  UISETP.NE.AND UP0, UPT, UR4, 0x2, UPT ;  /* 0x000000020400788c */ /* 0x000fc8000bf05270 */
[----:B------:R-:W-:Y:S02]  /*2a20*/  USEL UR7, URZ, 0x1, UP0 ;  /* 0x00000001ff077887 */ /* 0x000fe40008000000 */
[----:B------:R-:W-:-:S04]  /*2a30*/  USEL UR4, UR4, URZ, UP0 ;  /* 0x000000ff04047287 */ /* 0x000fc80008000000 */
[----:B------:R-:W-:Y:S01]  /*2a40*/  ULEA UR4, UR4, UR37, 0x3 ;  /* 0x0000002504047291 */ /* 0x000fe2000f8e18ff */
[----:B-1----:R-:W-:-:S04]  /*2a50*/  LOP3.LUT R2, R12, UR7, RZ, 0x3c, !PT ;  /* 0x000000070c027c12 */ /* 0x002fc8000f8e3cff */
[----:B------:R-:W-:-:S04]  /*2a60*/  SHF.L.U32 R0, R2, 0x1f, RZ ;  /* 0x0000001f02007819 */ /* 0x000fc800000006ff */
[----:B------:R-:W1:Y:S02]  /*2a70*/  SYNCS.PHASECHK.TRANS64 P0, [UR4+0x80], R0 ;  /* 0x00008000ff0075a7 */ /* 0x000e640008001004 */
[----:B-1----:R-:W-:Y:S05]  /*2a80*/  @P0 EXIT ;  /* 0x000000000000094d */ /* 0x002fea0003800000 */
[----:B------:R-:W-:Y:S02]  /*2a90*/  SHF.L.U32 R2, R2, 0x1f, RZ ;  /* 0x0000001f02027819 */ /* 0x000fe400000006ff */
[----:B------:R-:W-:-:S07]  /*2aa0*/  MOV R0, UR4 ;  /* 0x0000000400007c02 */ /* 0x000fce0008000f00 */
.L_x_46:
[----:B-1----:R1:W2:Y:S02]  /*2ab0*/  SYNCS.PHASECHK.TRANS64.TRYWAIT P0, [R0+URZ+0x80], R2 ;  /* 0x00008002000075a7 */ /* 0x0022a400080011ff */
[----:B--2---:R-:W-:Y:S05]  /*2ac0*/  @!P0 NANOSLEEP.SYNCS 0x989680 ;  /* 0x009896800000895d */ /* 0x004fea0003900000 */
[----:B------:R-:W2:Y:S02]  /*2ad0*/  @!P0 SYNCS.PHASECHK.TRANS64 P0, [R0+URZ+0x80], R2 ;  /* 0x00008002000085a7 */ /* 0x000ea400080010ff */
[----:B--2---:R-:W-:Y:S05]  /*2ae0*/  @P0 EXIT ;  /* 0x000000000000094d */ /* 0x004fea0003800000 */
[----:B------:R-:W-:Y:S05]  /*2af0*/  BRA `(.L_x_46) ;  /* 0xfffffffc00ec7947 */ /* 0x000fea000383ffff */
.L_x_39:
[----:B------:R-:W-:-:S09]  /*2b00*/  UISETP.NE.AND UP1, UPT, UR8, URZ, UPT ;  /* 0x000000ff0800728c */ /* 0x000fd2000bf25270 */
[----:B------:R-:W-:Y:S05]  /*2b10*/  BRA.U UP1, `(.L_x_47) ;  /* 0x0000001101387547 */ /* 0x000fea000b800000 */
[----:B------:R-:W-:Y:S01]  /*2b20*/  UMOV UR4, 0x40 ;  /* 0x0000004000047882 */ /* 0x000fe20000000000 */
[----:B------:R-:W-:Y:S01]  /*2b30*/  NOP ;  /* 0x0000000000007918 */ /* 0x000fe20000000000 */
[----:B------:R-:W-:Y:S01]  /*2b40*/  ULEA UR4, UR37, UR4, 0x18 ;  /* 0x0000000425047291 */ /* 0x000fe2000f8ec0ff */
[----:B------:R-:W-:Y:S02]  /*2b50*/  UMOV UR5, 0x400 ;  /* 0x0000040000057882 */ /* 0x000fe40000000000 */
[----:B------:R-:W-:-:S06]  /*2b60*/  ULEA UR37, UR37, UR5, 0x18 ;  /* 0x0000000525257291 */ /* 0x000fcc000f8ec0ff */
[----:B------:R-:W1:Y:S02]  /*2b70*/  LDS.U8 R0, [UR4+0x1c] ;  /* 0x00001c04ff007984 */ /* 0x000e640008000000 */
[----:B-1----:R-:W-:-:S13]  /*2b80*/  ISETP.NE.AND P0, PT, R0, RZ, PT ;  /* 0x000000ff0000720c */ /* 0x002fda0003f05270 */
[----:B------:R-:W-:Y:S05]  /*2b90*/  @P0 BRA `(.L_x_48) ;  /* 0x0000000000580947 */ /* 0x000fea0003800000 */
[----:B------:R-:W-:-:S13]  /*2ba0*/  ELECT P0, URZ, PT ;  /* 0x0000000000ff782f */ /* 0x000fda0003800000 */
[----:B------:R-:W-:Y:S05]  /*2bb0*/  @!P0 BRA `(.L_x_49) ;  /* 0x0000000000608947 */ /* 0x000fea0003800000 */
[----:B------:R-:W-:Y:S01]  /*2bc0*/  UMOV UR5, 0x10 ;  /* 0x0000001000057882 */ /* 0x000fe20000000000 */
[----:B------:R-:W-:Y:S01]  /*2bd0*/  HFMA2 R0, -RZ, RZ, 0, 5.9604644775390625e-08 ;  /* 0x00000001ff007431 */ /* 0x000fe200000001ff */
[----:B------:R-:W-:-:S03]  /*2be0*/  MOV R2, 0xffff ;  /* 0x0000ffff00027802 */ /* 0x000fc60000000f00 */
[----:B------:R-:W-:Y:S04]  /*2bf0*/  DEPBAR.LE SB1, 0x36 ;  /* 0x00009d800000791a */ /* 0x000fe80000000000 */
[----:B------:R-:W1:Y:S02]  /*2c00*/  UTCATOMSWS.FIND_AND_SET.ALIGN UP0, UR5, UR5 ;  /* 0x00000005000575e3 */ /* 0x000e640008000800 */
[----:B-1----:R-:W-:Y:S01]  /*2c10*/  MOV R3, UR5 ;  /* 0x0000000500037c02 */ /* 0x002fe20008000f00 */
[----:B------:R-:W-:Y:S06]  /*2c20*/  BRA.U UP0, `(.L_x_50) ;  /* 0x0000000100187547 */ /* 0x000fec000b800000 */
.L_x_51:
[----:B------:R-:W-:Y:S05]  /*2c30*/  NANOSLEEP 0x64 ;  /* 0x000000640000795d */ /* 0x000fea0003800000 */
[----:B------:R-:W-:-:S05]  /*2c40*/  UMOV UR5, 0x10 ;  /* 0x0000001000057882 */ /* 0x000fca0000000000 */
[----:B------:R-:W-:Y:S04]  /*2c50*/  DEPBAR.LE SB1, 0x36 ;  /* 0x00009d800000791a */ /* 0x000fe80000000000 */
[----:B------:R-:W1:Y:S02]  /*2c60*/  UTCATOMSWS.FIND_AND_SET.ALIGN UP0, UR5, UR5 ;  /* 0x00000005000575e3 */ /* 0x000e640008000800 */
[----:B-1----:R-:W-:Y:S01]  /*2c70*/  MOV R3, UR5 ;  /* 0x0000000500037c02 */ /* 0x002fe20008000f00 */
[----:B------:R-:W-:Y:S05]  /*2c80*/  BRA.U !UP0, `(.L_x_51) ;  /* 0xfffffffd08e87547 */ /* 0x000fea000b83ffff */
.L_x_50:
[-C--:B------:R-:W-:Y:S02]  /*2c90*/  SHF.L.U32 R2, R2, R3.reuse, RZ ;  /* 0x0000000302027219 */ /* 0x080fe400000006ff */
[----:B------:R-:W-:Y:S01]  /*2ca0*/  SHF.L.U32 R0, R0, R3, RZ ;  /* 0x0000000300007219 */ /* 0x000fe200000006ff */
[----:B------:R-:W-:Y:S02]  /*2cb0*/  IMAD.SHL.U32 R3, R3, 0x20, RZ ;  /* 0x0000002003037824 */ /* 0x000fe400078e00ff */
[----:B------:R1:W-:Y:S04]  /*2cc0*/  ATOMS.OR RZ, [UR4+0x14], R2 ;  /* 0x00001402ffff798c */ /* 0x0003e8000b000004 */
[----:B------:R1:W-:Y:S04]  /*2cd0*/  ATOMS.OR RZ, [UR4+0x18], R0 ;  /* 0x00001800ffff798c */ /* 0x0003e8000b000004 */
[----:B------:R1:W-:Y:S01]  /*2ce0*/  STS [UR37+0x120], R3 ;  /* 0x00012003ff007988 */ /* 0x0003e20008000825 */
[----:B------:R-:W-:Y:S05]  /*2cf0*/  BRA `(.L_x_49) ;  /* 0x0000000000107947 */ /* 0x000fea0003800000 */
.L_x_48:
[----:B------:R-:W-:Y:S02]  /*2d00*/  MOV R0, 0xffffffff ;  /* 0xffffffff00007802 */ /* 0x000fe40000000f00 */
[----:B------:R-:W-:-:S03]  /*2d10*/  MOV R2, 0x2d40 ;  /* 0x00002d4000027802 */ /* 0x000fc60000000f00 */
[----:B------:R1:W-:Y:S04]  /*2d20*/  STS [UR37+0x120], R0 ;  /* 0x00012000ff007988 */ /* 0x0003e80008000825 */
[----:B-1-3-5:R-:W-:Y:S05]  /*2d30*/  CALL.REL.NOINC `($__internal_1_$__cuda_sm10x_tcgen05_guardrail_trap_phase_invalid_during_alloc) ;  /* 0x0000006000047944 */ /* 0x02afea0003c00000 */
.L_x_49:
[----:B------:R-:W-:Y:S05]  /*2d40*/  WARPSYNC.ALL ;  /* 0x0000000000007948 */ /* 0x000fea0003800000 */
[----:B------:R-:W2:Y:S01]  /*2d50*/  S2UR UR9, SR_CgaCtaId ;  /* 0x00000000000979c3 */ /* 0x000ea20000008800 */
[----:B------:R-:W-:Y:S01]  /*2d60*/  UMOV UR4, 0x400 ;  /* 0x0000040000047882 */ /* 0x000fe20000000000 */
[----:B------:R-:W-:-:S06]  /*2d70*/  NOP ;  /* 0x0000000000007918 */ /* 0x000fcc0000000000 */
[----:B------:R-:W-:Y:S06]  /*2d80*/  BAR.ARV 0x6, 0xa0 ;  /* 0x0182800000007b1d */ /* 0x000fec0000002000 */
[----:B------:R-:W4:Y:S01]  /*2d90*/  LDCU UR5, c[0x0][0x38c] ;  /* 0x00007180ff0577ac */ /* 0x000f220008000800 */
[----:B------:R-:W-:Y:S01]  /*2da0*/  IMAD.MOV.U32 R11, RZ, RZ, 0x1 ;  /* 0x00000001ff0b7424 */ /* 0x000fe200078e00ff */
[----:B------:R-:W-:Y:S01]  /*2db0*/  CS2R R8, SRZ ;  /* 0x0000000000087805 */ /* 0x000fe2000001ff00 */
[----:B------:R-:W-:Y:S01]  /*2dc0*/  IMAD.MOV.U32 R10, RZ, RZ, RZ ;  /* 0x000000ffff0a7224 */ /* 0x000fe200078e00ff */
[----:B------:R-:W-:Y:S01]  /*2dd0*/  UMOV UR12, URZ ;  /* 0x000000ff000c7c82 */ /* 0x000fe20008000000 */
[----:B------:R-:W-:Y:S01]  /*2de0*/  UMOV UR11, URZ ;  /* 0x000000ff000b7c82 */ /* 0x000fe20008000000 */
[----:B------:R-:W-:Y:S01]  /*2df0*/  UMOV UR30, 0x0 ;  /* 0x00000000001e7882 */ /* 0x000fe20000000000 */
[----:B------:R-:W-:Y:S01]  /*2e00*/  UMOV UR31, 0x4300490 ;  /* 0x04300490001f7882 */ /* 0x000fe20000000000 */
[----:B------:R-:W-:Y:S01]  /*2e10*/  UMOV UR28, 0x0 ;  /* 0x00000000001c7882 */ /* 0x000fe20000000000 */
[----:B------:R-:W-:Y:S01]  /*2e20*/  UMOV UR29, 0x4300490 ;  /* 0x04300490001d7882 */ /* 0x000fe20000000000 */
[----:B--2---:R-:W-:Y:S01]  /*2e30*/  ULEA UR9, UR9, UR4, 0x18 ;  /* 0x0000000409097291 */ /* 0x004fe2000f8ec0ff */
[----:B------:R-:W2:Y:S03]  /*2e40*/  LDCU UR4, c[0x0][0x38c] ;  /* 0x00007180ff0477ac */ /* 0x000ea60008000800 */
[----:B------:R-:W-:Y:S01]  /*2e50*/  UIADD3 UR10, UPT, UPT, UR9, 0x6800, URZ ;  /* 0x00006800090a7890 */ /* 0x000fe2000fffe0ff */
[----:B------:R-:W-:-:S04]  /*2e60*/  UMOV UR26, 0x0 ;  /* 0x00000000001a7882 */ /* 0x000fc80000000000 */
[----:B-1----:R-:W1:Y:S01]  /*2e70*/  LDS R0, [UR9+0x120] ;  /* 0x00012009ff007984 */ /* 0x002e620008000800 */
[----:B------:R-:W-:Y:S01]  /*2e80*/  USHF.R.U32.HI UR10, URZ, 0x4, UR10 ;  /* 0x00000004ff0a7899 */ /* 0x000fe2000801160a */
[----:B------:R-:W-:Y:S01]  /*2e90*/  UMOV UR27, 0x4300490 ;  /* 0x04300490001b7882 */ /* 0x000fe20000000000 */
[----:B------:R-:W-:Y:S02]  /*2ea0*/  UMOV UR24, 0x0 ;  /* 0x0000000000187882 */ /* 0x000fe40000000000 */
[----:B------:R-:W-:Y:S01]  /*2eb0*/  ULOP3.LUT UR10, UR10, 0x3fff, URZ, 0xc0, !UPT ;  /* 0x00003fff0a0a7892 */ /* 0x000fe2000f8ec0ff */
[----:B------:R-:W-:Y:S01]  /*2ec0*/  UMOV UR25, 0x4300490 ;  /* 0x0430049000197882 */ /* 0x000fe20000000000 */
[----:B------:R-:W-:Y:S01]  /*2ed0*/  UMOV UR22, 0x0 ;  /* 0x0000000000167882 */ /* 0x000fe20000000000 */
[----:B------:R-:W-:Y:S01]  /*2ee0*/  UMOV UR23, 0x4300490 ;  /* 0x0430049000177882 */ /* 0x000fe20000000000 */
[----:B------:R-:W-:Y:S01]  /*2ef0*/  UMOV UR20, 0x0 ;  /* 0x0000000000147882 */ /* 0x000fe20000000000 */
[----:B--2---:R-:W-:Y:S01]  /*2f00*/  UIADD3 UR4, UPT, UPT, UR4, 0x7f, URZ ;  /* 0x0000007f04047890 */ /* 0x004fe2000fffe0ff */
[----:B------:R-:W-:Y:S01]  /*2f10*/  UMOV UR21, 0x4300490 ;  /* 0x0430049000157882 */ /* 0x000fe20000000000 */
[----:B------:R-:W-:-:S02]  /*2f20*/  ULOP3.LUT UR10, UR10, 0x10000, URZ, 0xfc, !UPT ;  /* 0x000100000a0a7892 */ /* 0x000fc4000f8efcff */
[----:B------:R-:W-:Y:S02]  /*2f30*/  USHF.R.S32.HI UR8, URZ, 0x1f, UR4 ;  /* 0x0000001fff087899 */ /* 0x000fe40008011404 */
[----:B----4-:R-:W-:Y:S02]  /*2f40*/  UISETP.GE.AND UP3, UPT, UR5, 0x1, UPT ;  /* 0x000000010500788c */ /* 0x010fe4000bf66270 */
[----:B------:R-:W-:Y:S02]  /*2f50*/  ULEA.HI UR8, UR8, UR4, URZ, 0x7 ;  /* 0x0000000408087291 */ /* 0x000fe4000f8f38ff */
[----:B------:R-:W-:Y:S02]  /*2f60*/  UIADD3 UR4, UPT, UPT, UR9, 0x12800, URZ ;  /* 0x0001280009047890 */ /* 0x000fe4000fffe0ff */
[----:B------:R-:W-:Y:S02]  /*2f70*/  USHF.R.S32.HI UR8, URZ, 0x7, UR8 ;  /* 0x00000007ff087899 */ /* 0x000fe40008011408 */
[----:B------:R-:W-:-:S02]  /*2f80*/  USHF.R.U32.HI UR4, URZ, 0x4, UR4 ;  /* 0x00000004ff047899 */ /* 0x000fc40008011604 */
[----:B------:R-:W-:Y:S02]  /*2f90*/  UISETP.LT.AND UP0, UPT, UR8, 0x1, UPT ;  /* 0x000000010800788c */ /* 0x000fe4000bf01270 */
[----:B------:R-:W-:Y:S02]  /*2fa0*/  ULOP3.LUT UR4, UR4, 0x3fff, URZ, 0xc0, !UPT ;  /* 0x00003fff04047892 */ /* 0x000fe4000f8ec0ff */
[----:B------:R-:W-:Y:S02]  /*2fb0*/  USEL UR16, UR8, 0x1, !UP0 ;  /* 0x0000000108107887 */ /* 0x000fe4000c000000 */
[----:B------:R-:W-:Y:S02]  /*2fc0*/  ULOP3.LUT UR4, UR4, 0x10000, URZ, 0xfc, !UPT ;  /* 0x0001000004047892 */ /* 0x000fe4000f8efcff */
[----:B------:R-:W-:Y:S01]  /*2fd0*/  UIADD3 UR16, UPT, UPT, -UR16, URZ, URZ ;  /* 0x000000ff10107290 */ /* 0x000fe2000fffe1ff */
[----:B------:R-:W-:Y:S01]  /*2fe0*/  UMOV UR34, 0x0 ;  /* 0x0000000000227882 */ /* 0x000fe20000000000 */
[----:B------:R-:W-:Y:S01]  /*2ff0*/  UMOV UR35, 0x4300490 ;  /* 0x0430049000237882 */ /* 0x000fe20000000000 */
[----:B-1----:R-:W-:Y:S01]  /*3000*/  R2UR UR13, R0 ;  /* 0x00000000000d72ca */ /* 0x002fe200000e0000 */
[----:B------:R-:W-:Y:S01]  /*3010*/  UMOV UR32, 0x0 ;  /* 0x0000000000207882 */ /* 0x000fe20000000000 */
[----:B------:R-:W-:-:S13]  /*3020*/  UMOV UR33, 0x4300490 ;  /* 0x0430049000217882 */ /* 0x000fda0000000000 */
.L_x_58:
[----:B------:R-:W-:Y:S02]  /*3030*/  LEA R0, R10, UR9, 0x3 ;  /* 0x000000090a007c11 */ /* 0x000fe4000f8e18ff */
[----:B------:R-:W-:Y:S02]  /*3040*/  SHF.L.U32 R2, R9, 0x1f, RZ ;  /* 0x0000001f09027819 */ /* 0x000fe400000006ff */
[----:B------:R-:W-:Y:S01]  /*3050*/  PLOP3.LUT P0, PT, PT, PT, UP3, 0x80, 0x8 ;  /* 0x000000000008781c */ /* 0x000fe20003f0f038 */
[----:B------:R-:W-:Y:S01]  /*3060*/  VIADD R3, R0, 0x80 ;  /* 0x0000008000037836 */ /* 0x000fe20000000000 */
[----:B-1----:R-:W1:Y:S02]  /*3070*/  SYNCS.PHASECHK.TRANS64.TRYWAIT P1, [R0+URZ+0x70], R2 ;  /* 0x00007002000075a7 */ /* 0x002e6400080211ff */
[----:B-1--4-:R-:W-:Y:S09]  /*3080*/  @!P1 BRA `(.L_x_52) ;  /* 0x0000005400749947 */ /* 0x012ff20003800000 */
.L_x_134:
[----:B------:R-:W-:Y:S01]  /*3090*/  LEA R4, R10, UR9, 0x4 ;  /* 0x000000090a047c11 */ /* 0x000fe2000f8e20ff */
[----:B------:R-:W-:Y:S01]  /*30a0*/  @UP3 ULEA UR5, UR11, UR9, 0x3 ;  /* 0x000000090b053291 */ /* 0x000fe2000f8e18ff */
[----:B------:R-:W-:Y:S01]  /*30b0*/  PLOP3.LUT P2, PT, PT, PT, PT, 0x80, 0x8 ;  /* 0x000000000008781c */ /* 0x000fe20003f4f070 */
[----:B------:R-:W-:Y:S01]  /*30c0*/  ULEA UR14, UR12, UR9, 0x3 ;  /* 0x000000090c0e7291 */ /* 0x000fe2000f8e18ff */
[----:B------:R-:W-:Y:S01]  /*30d0*/  PRMT R3, RZ, 0x654, R3 ;  /* 0x00000654ff037816 */ /* 0x000fe20000000003 */
[----:B------:R-:W-:Y:S01]  /*30e0*/  ULEA.HI UR15, UR12, UR12, URZ, 0x1 ;  /* 0x0000000c0c0f7291 */ /* 0x000fe2000f8f08ff */
[----:B------:R-:W2:Y:S01]  /*30f0*/  LDS.128 R4, [R4+0x100] ;  /* 0x0001000004047984 */ /* 0x000ea20000000c00 */
[----:B-1----:R-:W-:Y:S02]  /*3100*/  @P0 SHF.L.U32 R2, R8, 0x1f, RZ ;  /* 0x0000001f08020819 */ /* 0x002fe400000006ff */
[----:B------:R-:W-:Y:S01]  /*3110*/  SHF.L.U32 R0, R11, 0x1f, RZ ;  /* 0x0000001f0b007819 */ /* 0x000fe200000006ff */
[----:B------:R-:W-:Y:S01]  /*3120*/  @!PT LDS RZ, [RZ] ;  /* 0x00000000fffff984 */ /* 0x000fe20000000800 */
[----:B------:R-:W-:Y:S01]  /*3130*/  @!PT LDS RZ, [RZ] ;  /* 0x00000000fffff984 */ /* 0x000fe20000000800 */
[----:B------:R-:W-:Y:S01]  /*3140*/  @!PT LDS RZ, [RZ] ;  /* 0x00000000fffff984 */ /* 0x000fe20000000800 */
[----:B------:R-:W-:Y:S01]  /*3150*/  @!PT LDS RZ, [RZ] ;  /* 0x00000000fffff984 */ /* 0x000fe20000000800 */
[----:B------:R1:W-:Y:S06]  /*3160*/  MEMBAR.ALL.CTA ;  /* 0x0000000000007992 */ /* 0x0003ec0000008000 */
[----:B-1----:R-:W1:Y:S02]  /*3170*/  FENCE.VIEW.ASYNC.S ;  /* 0x00000000000073c6 */ /* 0x002e640000000000 */
[----:B-1----:R1:W-:Y:S01]  /*3180*/  SYNCS.ARRIVE.TRANS64.RED.A1T0 RZ, [R3+URZ], RZ ;  /* 0x000000ff03ff79a7 */ /* 0x0023e200081004ff */
[----:B------:R1:W4:Y:S01]  /*3190*/  @P0 SYNCS.PHASECHK.TRANS64.TRYWAIT P2, [UR5], R2 ;  /* 0x00000002ff0005a7 */ /* 0x0003220008041105 */
[----:B------:R-:W-:-:S02]  /*31a0*/  ULOP3.LUT UR5, UR15, 0xffe, URZ, 0xc0, !UPT ;  /* 0x00000ffe0f057892 */ /* 0x000fc4000f8ec0ff */
[----:B------:R-:W-:Y:S01]  /*31b0*/  USHF.R.U32.HI UR15, URZ, 0x1, UR15 ;  /* 0x00000001ff0f7899 */ /* 0x000fe2000801160f */
[----:B--2---:R-:W-:Y:S01]  /*31c0*/  LOP3.LUT P1, RZ, R6, 0x1, RZ, 0xc0, !PT ;  /* 0x0000000106ff7812 */ /* 0x004fe2000782c0ff */
[----:B------:R-:W-:Y:S02]  /*31d0*/  UIADD3 UR5, UPT, UPT, -UR5, UR12, URZ ;  /* 0x0000000c05057290 */ /* 0x000fe4000fffe1ff */
[----:B------:R-:W-:-:S04]  /*31e0*/  UIMAD UR15, UR15, 0xc0, UR13 ;  /* 0x000000c00f0f78a4 */ /* 0x000fc8000f8e020d */
[----:B------:R-:W-:Y:S01]  /*31f0*/  ULEA UR15, UR5, UR15, 0x14 ;  /* 0x0000000f050f7291 */ /* 0x000fe2000f8ea0ff */
[----:B------:R-:W2:Y:S02]  /*3200*/  SYNCS.PHASECHK.TRANS64.TRYWAIT P0, [UR14+0xb0], R0 ;  /* 0x0000b000ff0075a7 */ /* 0x000ea4000800110e */
[----:B-12-4-:R-:W-:Y:S09]  /*3210*/  @!P0 BRA `(.L_x_53) ;  /* 0x0000005400248947 */ /* 0x016ff20003800000 */
.L_x_136:
[----:B------:R-:W-:Y:S01]  /*3220*/  IADD3 R10, PT, PT, R10, 0x1, RZ ;  /* 0x000000010a0a7810 */ /* 0x000fe20007ffe0ff */
[----:B------:R-:W-:Y:S06]  /*3230*/  BRA.U !UP3, `(.L_x_54) ;  /* 0x000000050b107547 */ /* 0x000fec000b800000 */
[----:B------:R-:W-:Y:S01]  /*3240*/  UPLOP3.LUT UP4, UPT, UPT, UPT, UPT, 0x40, 0x4 ;  /* 0x000000000004789c */ /* 0x000fe20003f8e870 */
[----:B------:R-:W-:Y:S01]  /*3250*/  UMOV UR18, UR16 ;  /* 0x0000001000127c82 */ /* 0x000fe20008000000 */
[----:B------:R-:W-:Y:S01]  /*3260*/  UMOV UR17, UR8 ;  /* 0x0000000800117c82 */ /* 0x000fe20008000000 */
[----:B------:R-:W-:-:S08]  /*3270*/  UMOV UR5, UR11 ;  /* 0x0000000b00057c82 */ /* 0x000fd00008000000 */
.L_x_57:
[----:B------:R-:W-:Y:S02]  /*3280*/  UIADD3 UR18, UPT, UPT, UR18, 0x1, URZ ;  /* 0x0000000112127890 */ /* 0x000fe4000fffe0ff */
[----:B--2---:R-:W-:Y:S02]  /*3290*/  ULEA UR19, UR5, UR9, 0x3 ;  /* 0x0000000905137291 */ /* 0x004fe4000f8e18ff */
[----:B------:R-:W-:Y:S01]  /*32a0*/  UISETP.NE.AND UP0, UPT, UR18, URZ, UPT ;  /* 0x000000ff1200728c */ /* 0x000fe2000bf05270 */
[----:B----4-:R-:W-:Y:S10]  /*32b0*/  @P2 BRA `(.L_x_55) ;  /* 0x00000000000c2947 */ /* 0x010ff40003800000 */
[----:B-1----:R-:W-:Y:S04]  /*32c0*/  SHF.L.U32 R2, R8, 0x1f, RZ ;  /* 0x0000001f08027819 */ /* 0x002fe800000006ff */
[----:B------:R-:W1:Y:S02]  /*32d0*/  SYNCS.PHASECHK.TRANS64.TRYWAIT P0, [UR19], R2 ;  /* 0x00000002ff0075a7 */ /* 0x000e640008001113 */
[----:B-1----:R-:W-:Y:S05]  /*32e0*/  @!P0 BRA `(.L_x_56) ;  /* 0x0000005400088947 */ /* 0x002fea0003800000 */
.L_x_55:
[----:B------:R-:W-:Y:S01]  /*32f0*/  UISETP.NE.AND UP1, UPT, UR17, 0x1, UPT ;  /* 0x000000011100788c */ /* 0x000fe2000bf25270 */
[----:B------:R-:W-:Y:S01]  /*3300*/  PLOP3.LUT P2, PT, PT, PT, PT, 0x80, 0x8 ;  /* 0x000000000008781c */ /* 0x000fe20003f4f070 */
[----:B------:R-:W-:Y:S02]  /*3310*/  UIADD3 UR11, UPT, UPT, UR5, 0x1, URZ ;  /* 0x00000001050b7890 */ /* 0x000fe4000fffe0ff */
[----:B------:R-:W-:Y:S02]  /*3320*/  UIMAD UR6, UR5, 0xc00, UR4 ;  /* 0x00000c00050678a4 */ /* 0x000fe4000f8e0204 */
[----:B------:R-:W-:Y:S01]  /*3330*/  UISETP.NE.AND UP2, UPT, UR11, 0x3, UPT ;  /* 0x000000030b00788c */ /* 0x000fe2000bf45270 */
[----:B------:R-:W-:Y:S01]  /*3340*/  PLOP3.LUT P0, PT, PT, PT, UP1, 0x80, 0x8 ;  /* 0x000000000008781c */ /* 0x000fe20003f0f018 */
[----:B------:R-:W-:Y:S02]  /*3350*/  ULEA UR64, UR5, UR10, 0xa ;  /* 0x0000000a05407291 */ /* 0x000fe4000f8e50ff */
[----:B------:R-:W-:Y:S02]  /*3360*/  USEL UR37, URZ, 0x1, UP2 ;  /* 0x00000001ff257887 */ /* 0x000fe40009000000 */
[----:B------:R-:W-:Y:S02]  /*3370*/  USEL UR11, UR11, URZ, UP2 ;  /* 0x000000ff0b0b7287 */ /* 0x000fe40009000000 */
[----:B------:R-:W-:Y:S02]  /*3380*/  UIADD3 UR62, UPT, UPT, UR6, 0x2, URZ ;  /* 0x00000002063e7890 */ /* 0x000fe4000fffe0ff */
[----:B------:R-:W-:Y:S01]  /*3390*/  @UP1 ULEA UR36, UR11, UR9, 0x3 ;  /* 0x000000090b241291 */ /* 0x000fe2000f8e18ff */
[----:B------:R-:W-:Y:S01]  /*33a0*/  LOP3.LUT R8, R8, UR37, RZ, 0x3c, !PT ;  /* 0x0000002508087c12 */ /* 0x000fe2000f8e3cff */
[----:B------:R-:W-:Y:S02]  /*33b0*/  UIADD3 UR60, UPT, UPT, UR64, 0x2, URZ ;  /* 0x00000002403c7890 */ /* 0x000fe4000fffe0ff */
[----:B------:R-:W-:Y:S01]  /*33c0*/  UIADD3 UR58, UPT, UPT, UR6, 0x4, URZ ;  /* 0x00000004063a7890 */ /* 0x000fe2000fffe0ff */
[----:B-1----:R-:W-:Y:S01]  /*33d0*/  @P0 SHF.L.U32 R0, R8, 0x1f, RZ ;  /* 0x0000001f08000819 */ /* 0x002fe200000006ff */
[----:B------:R-:W-:Y:S02]  /*33e0*/  UIADD3 UR56, UPT, UPT, UR64, 0x4, URZ ;  /* 0x0000000440387890 */ /* 0x000fe4000fffe0ff */
[----:B------:R-:W-:Y:S01]  /*33f0*/  UIADD3 UR54, UPT, UPT, UR6, 0x6, URZ ;  /* 0x0000000606367890 */ /* 0x000fe2000fffe0ff */
[----:B------:R2:W4:Y:S01]  /*3400*/  @P0 SYNCS.PHASECHK.TRANS64.TRYWAIT P2, [UR36], R0 ;  /* 0x00000000ff0005a7 */ /* 0x0005220008041124 */
[----:B------:R-:W-:Y:S02]  /*3410*/  UIADD3 UR52, UPT, UPT, UR64, 0x6, URZ ;  /* 0x0000000640347890 */ /* 0x000fe4000fffe0ff */
        /* <DEDUP_REMOVED lines=9> */
[----:B------:R-:W-:Y:S01]  /*34b0*/  UIADD3 UR17, UPT, UPT, UR17, -0x1, URZ ;  /* 0xffffffff11117890 */ /* 0x000fe2000fffe0ff */
[----:B------:R-:W-:Y:S01]  /*34c0*/  UMOV UR7, 0x40004040 ;  /* 0x4000404000077882 */ /* 0x000fe20000000000 */
[----:B------:R-:W-:Y:S01]  /*34d0*/  UMOV UR65, 0x40004040 ;  /* 0x4000404000417882 */ /* 0x000fe20000000000 */
[----:B------:R-:W-:Y:S01]  /*34e0*/  UMOV UR63, 0x40004040 ;  /* 0x40004040003f7882 */ /* 0x000fe20000000000 */
[----:B------:R2:W-:Y:S01]  /*34f0*/  UTCHMMA gdesc[UR64], gdesc[UR6], tmem[UR15], tmem[UR30], idesc[UR31], UP4 ;  /* 0x00ff1e06400075ea */ /* 0x0005e2000a00000f */
[----:B------:R-:W-:Y:S01]  /*3500*/  UPLOP3.LUT UP4, UPT, UPT, UPT, UPT, 0x80, 0x8 ;  /* 0x000000000008789c */ /* 0x000fe20003f8f070 */
[----:B------:R-:W-:Y:S01]  /*3510*/  UMOV UR61, 0x40004040 ;  /* 0x40004040003d7882 */ /* 0x000fe20000000000 */
[----:B------:R-:W-:Y:S01]  /*3520*/  UMOV UR59, 0x40004040 ;  /* 0x40004040003b7882 */ /* 0x000fe20000000000 */
[----:B------:R2:W-:Y:S01]  /*3530*/  UTCHMMA gdesc[UR60], gdesc[UR62], tmem[UR15], tmem[UR28], idesc[UR29], UPT ;  /* 0x00ff1c3e3c0075ea */ /* 0x0005e2000b80000f */
        /* <DEDUP_REMOVED lines=14> */
[----:B------:R-:W-:Y:S01]  /*3620*/  UMOV UR37, 0x40004040 ;  /* 0x4000404000257882 */ /* 0x000fe20000000000 */
[----:B------:R2:W-:Y:S01]  /*3630*/  UTCHMMA gdesc[UR40], gdesc[UR42], tmem[UR15], tmem[UR34], idesc[UR35], UPT ;  /* 0x00ff222a280075ea */ /* 0x0005e2000b80000f */
[----:B------:R2:W-:Y:S01]  /*3640*/  UTCHMMA gdesc[UR36], gdesc[UR38], tmem[UR15], tmem[UR32], idesc[UR33], UPT ;  /* 0x00ff2026240075ea */ /* 0x0005e2000b80000f */
[----:B------:R2:W-:Y:S01]  /*3650*/  UTCBAR [UR19], URZ ;  /* 0x000000ff130073e9 */ /* 0x0005e200080000ff */
[----:B------:R-:W-:Y:S01]  /*3660*/  UMOV UR5, UR11 ;  /* 0x0000000b00057c82 */ /* 0x000fe20008000000 */
[----:B------:R-:W-:Y:S05]  /*3670*/  BRA.U UP0, `(.L_x_57) ;  /* 0xfffffffd00007547 */ /* 0x000fea000b83ffff */
.L_x_54:
[----:B------:R-:W-:Y:S01]  /*3680*/  UIADD3 UR12, UPT, UPT, UR12, 0x1, URZ ;  /* 0x000000010c0c7890 */ /* 0x000fe2000fffe0ff */
[C---:B------:R-:W-:Y:S01]  /*3690*/  ISETP.NE.AND P0, PT, R10.reuse, 0x2, PT ;  /* 0x000000020a00780c */ /* 0x040fe20003f05270 */
[----:B------:R-:W-:Y:S02]  /*36a0*/  UIADD3 UR14, UPT, UPT, UR14, 0x90, URZ ;  /* 0x000000900e0e7890 */ /* 0x000fe4000fffe0ff */
[----:B------:R-:W-:Y:S01]  /*36b0*/  UISETP.NE.AND UP0, UPT, UR12, 0x4, UPT ;  /* 0x000000040c00788c */ /* 0x000fe2000bf05270 */
[----:B-12---:R-:W-:Y:S02]  /*36c0*/  SEL R0, RZ, 0x1, P0 ;  /* 0x00000001ff007807 */ /* 0x006fe40000000000 */
[----:B------:R-:W-:Y:S01]  /*36d0*/  SEL R10, R10, RZ, P0 ;  /* 0x000000ff0a0a7207 */ /* 0x000fe20000000000 */
[----:B------:R-:W-:Y:S01]  /*36e0*/  USEL UR5, URZ, 0x1, UP0 ;  /* 0x00000001ff057887 */ /* 0x000fe20008000000 */
[----:B------:R-:W-:Y:S01]  /*36f0*/  LOP3.LUT R9, R9, R0, RZ, 0x3c, !PT ;  /* 0x0000000009097212 */ /* 0x000fe200078e3cff */
[----:B------:R-:W-:Y:S01]  /*3700*/  USEL UR12, UR12, URZ, UP0 ;  /* 0x000000ff0c0c7287 */ /* 0x000fe20008000000 */
[----:B------:R1:W-:Y:S03]  /*3710*/  UTCBAR [UR14], URZ ;  /* 0x000000ff0e0073e9 */ /* 0x0003e600080000ff */
[----:B------:R-:W-:Y:S01]  /*3720*/  LOP3.LUT R11, R11, UR5, RZ, 0x3c, !PT ;  /* 0x000000050b0b7c12 */ /* 0x000fe2000f8e3cff */
[----:B------:R-:W-:Y:S07]  /*3730*/  @P1 BRA `(.L_x_58) ;  /* 0xfffffff8003c1947 */ /* 0x000fee000383ffff */
[----:B------:R-:W2:Y:S01]  /*3740*/  S2UR UR4, SR_CgaCtaId ;  /* 0x00000000000479c3 */ /* 0x000ea20000008800 */
[----:B------:R-:W-:Y:S01]  /*3750*/  ELECT P0, URZ, PT ;  /* 0x0000000000ff782f */ /* 0x000fe20003800000 */
[----:B------:R-:W-:Y:S01]  /*3760*/  IMAD.MOV.U32 R0, RZ, RZ, 0x1 ;  /* 0x00000001ff007424 */ /* 0x000fe200078e00ff */
[----:B------:R-:W-:Y:S01]  /*3770*/  UIADD3 UR9, UPT, UPT, UR9, 0xb0, URZ ;  /* 0x000000b009097890 */ /* 0x000fe2000fffe0ff */
[----:B------:R-:W-:Y:S01]  /*3780*/  SHF.L.U32 R2, R11, 0x1f, RZ ;  /* 0x0000001f0b027819 */ /* 0x000fe200000006ff */
[----:B------:R-:W-:-:S03]  /*3790*/  UMOV UR5, 0x40 ;  /* 0x0000004000057882 */ /* 0x000fc60000000000 */
[----:B------:R-:W-:Y:S01]  /*37a0*/  UVIRTCOUNT.DEALLOC.SMPOOL 0x80 ;  /* 0x000000800000784c */ /* 0x000fe20000000000 */
[----:B--2---:R-:W-:Y:S02]  /*37b0*/  ULEA UR4, UR4, UR5, 0x18 ;  /* 0x0000000504047291 */ /* 0x004fe4000f8ec0ff */
[----:B------:R-:W-:-:S07]  /*37c0*/  ULEA UR5, UR12, UR9, 0x3 ;  /* 0x000000090c057291 */ /* 0x000fce000f8e18ff */
[----:B------:R2:W-:Y:S02]  /*37d0*/  @P0 STS.U8 [UR4+0x1c], R0 ;  /* 0x00001c00ff000988 */ /* 0x0005e40008000004 */
[----:B------:R-:W3:Y:S02]  /*37e0*/  SYNCS.PHASECHK.TRANS64.TRYWAIT P0, [UR5], R2 ;  /* 0x00000002ff0075a7 */ /* 0x000ee40008001105 */
[----:B--23--:R-:W-:Y:S05]  /*37f0*/  @!P0 BRA `(.L_x_59) ;  /* 0x0000004c00dc8947 */ /* 0x00cfea0003800000 */
.L_x_139:
[----:B------:R-:W-:-:S04]  /*3800*/  UIADD3 UR6, UPT, UPT, UR12, 0x1, URZ ;  /* 0x000000010c067890 */ /* 0x000fc8000fffe0ff */
[----:B------:R-:W-:-:S04]  /*3810*/  UISETP.NE.AND UP0, UPT, UR6, 0x4, UPT ;  /* 0x000000040600788c */ /* 0x000fc8000bf05270 */
[----:B------:R-:W-:Y:S02]  /*3820*/  USEL UR7, URZ, 0x1, UP0 ;  /* 0x00000001ff077887 */ /* 0x000fe40008000000 */
[----:B------:R-:W-:-:S04]  /*3830*/  USEL UR6, UR6, URZ, UP0 ;  /* 0x000000ff06067287 */ /* 0x000fc80008000000 */
[----:B------:R-:W-:Y:S01]  /*3840*/  ULEA UR5, UR6, UR9, 0x3 ;  /* 0x0000000906057291 */ /* 0x000fe2000f8e18ff */
[----:B--2---:R-:W-:-:S04]  /*3850*/  LOP3.LUT R2, R11, UR7, RZ, 0x3c, !PT ;  /* 0x000000070b027c12 */ /* 0x004fc8000f8e3cff */
[----:B------:R-:W-:-:S04]  /*3860*/  SHF.L.U32 R3, R2, 0x1f, RZ ;  /* 0x0000001f02037819 */ /* 0x000fc800000006ff */
[----:B------:R-:W2:Y:S02]  /*3870*/  SYNCS.PHASECHK.TRANS64.TRYWAIT P0, [UR5], R3 ;  /* 0x00000003ff0075a7 */ /* 0x000ea40008001105 */
[----:B--2---:R-:W-:Y:S05]  /*3880*/  @!P0 BRA `(.L_x_60) ;  /* 0x0000004c00d08947 */ /* 0x004fea0003800000 */
.L_x_141:
[----:B------:R-:W-:-:S04]  /*3890*/  UIADD3 UR6, UPT, UPT, UR6, 0x1, URZ ;  /* 0x0000000106067890 */ /* 0x000fc8000fffe0ff */
[----:B------:R-:W-:-:S04]  /*38a0*/  UISETP.NE.AND UP0, UPT, UR6, 0x4, UPT ;  /* 0x000000040600788c */ /* 0x000fc8000bf05270 */
[----:B------:R-:W-:Y:S02]  /*38b0*/  USEL UR7, URZ, 0x1, UP0 ;  /* 0x00000001ff077887 */ /* 0x000fe40008000000 */
[----:B------:R-:W-:-:S04]  /*38c0*/  USEL UR6, UR6, URZ, UP0 ;  /* 0x000000ff06067287 */ /* 0x000fc80008000000 */
[----:B------:R-:W-:Y:S01]  /*38d0*/  ULEA UR5, UR6, UR9, 0x3 ;  /* 0x0000000906057291 */ /* 0x000fe2000f8e18ff */
[----:B------:R-:W-:-:S04]  /*38e0*/  LOP3.LUT R2, R2, UR7, RZ, 0x3c, !PT ;  /* 0x0000000702027c12 */ /* 0x000fc8000f8e3cff */
[----:B--2---:R-:W-:-:S04]  /*38f0*/  SHF.L.U32 R3, R2, 0x1f, RZ ;  /* 0x0000001f02037819 */ /* 0x004fc800000006ff */
[----:B------:R-:W2:Y:S02]  /*3900*/  SYNCS.PHASECHK.TRANS64.TRYWAIT P0, [UR5], R3 ;  /* 0x00000003ff0075a7 */ /* 0x000ea40008001105 */
[----:B--2---:R-:W-:Y:S05]  /*3910*/  @!P0 BRA `(.L_x_61) ;  /* 0x0000004c00c48947 */ /* 0x004fea0003800000 */
.L_x_143:
[----:B------:R-:W-:-:S04]  /*3920*/  UIADD3 UR6, UPT, UPT, UR6, 0x1, URZ ;  /* 0x0000000106067890 */ /* 0x000fc8000fffe0ff */
[----:B------:R-:W-:-:S04]  /*3930*/  UISETP.NE.AND UP0, UPT, UR6, 0x4, UPT ;  /* 0x000000040600788c */ /* 0x000fc8000bf05270 */
[----:B------:R-:W-:Y:S02]  /*3940*/  USEL UR5, URZ, 0x1, UP0 ;  /* 0x00000001ff057887 */ /* 0x000fe40008000000 */
[----:B------:R-:W-:-:S04]  /*3950*/  USEL UR6, UR6, URZ, UP0 ;  /* 0x000000ff06067287 */ /* 0x000fc80008000000 */
[----:B------:R-:W-:Y:S01]  /*3960*/  ULEA UR6, UR6, UR9, 0x3 ;  /* 0x0000000906067291 */ /* 0x000fe2000f8e18ff */
[----:B------:R-:W-:-:S04]  /*3970*/  LOP3.LUT R2, R2, UR5, RZ, 0x3c, !PT ;  /* 0x0000000502027c12 */ /* 0x000fc8000f8e3cff */
[----:B------:R-:W-:-:S04]  /*3980*/  SHF.L.U32 R2, R2, 0x1f, RZ ;  /* 0x0000001f02027819 */ /* 0x000fc800000006ff */
[----:B------:R-:W3:Y:S02]  /*3990*/  SYNCS.PHASECHK.TRANS64.TRYWAIT P0, [UR6], R2 ;  /* 0x00000002ff0075a7 */ /* 0x000ee40008001106 */
[----:B---3--:R-:W-:Y:S05]  /*39a0*/  @!P0 BRA `(.L_x_62) ;  /* 0x0000004c00b88947 */ /* 0x008fea0003800000 */
.L_x_145:
[----:B------:R-:W-:Y:S01]  /*39b0*/  NOP ;  /* 0x0000000000007918 */ /* 0x000fe20000000000 */
[----:B--2---:R-:W2:Y:S01]  /*39c0*/  LDS R0, [UR4+0x14] ;  /* 0x00001404ff007984 */ /* 0x004ea20008000800 */
[----:B------:R-:W-:Y:S01]  /*39d0*/  ULOP3.LUT UR6, UR13, 0xffff, URZ, 0xc0, !UPT ;  /* 0x0000ffff0d067892 */ /* 0x000fe2000f8ec0ff */
[----:B------:R-:W-:Y:S01]  /*39e0*/  UMOV UR8, 0xffff ;  /* 0x0000ffff00087882 */ /* 0x000fe20000000000 */
[----:B------:R-:W-:Y:S02]  /*39f0*/  UMOV UR5, 0x1 ;  /* 0x0000000100057882 */ /* 0x000fe40000000000 */
[----:B------:R-:W-:-:S04]  /*3a00*/  USHF.R.U32.HI UR6, URZ, 0x5, UR6 ;  /* 0x00000005ff067899 */ /* 0x000fc80008011606 */
[----:B------:R-:W-:Y:S02]  /*3a10*/  USHF.L.U32 UR8, UR8, UR6, URZ ;  /* 0x0000000608087299 */ /* 0x000fe400080006ff */
[----:B------:R-:W-:-:S04]  /*3a20*/  USHF.L.U32 UR5, UR5, UR6, URZ ;  /* 0x0000000605057299 */ /* 0x000fc800080006ff */
[----:B--2---:R-:W-:-:S04]  /*3a30*/  LOP3.LUT R0, R0, UR8, RZ, 0xc0, !PT ;  /* 0x0000000800007c12 */ /* 0x004fc8000f8ec0ff */
[----:B------:R-:W-:-:S13]  /*3a40*/  ISETP.NE.AND P0, PT, R0, UR8, PT ;  /* 0x0000000800007c0c */ /* 0x000fda000bf05270 */
[----:B------:R-:W-:Y:S05]  /*3a50*/  @P0 BRA `(.L_x_63) ;  /* 0x0000000000580947 */ /* 0x000fea0003800000 */
[----:B------:R-:W2:Y:S02]  /*3a60*/  LDS R0, [UR4+0x18] ;  /* 0x00001804ff007984 */ /* 0x000ea40008000800 */
[----:B--2---:R-:W-:-:S04]  /*3a70*/  LOP3.LUT R0, R0, UR5, RZ, 0xc0, !PT ;  /* 0x0000000500007c12 */ /* 0x004fc8000f8ec0ff */
[----:B------:R-:W-:-:S13]  /*3a80*/  ISETP.NE.AND P0, PT, R0, UR5, PT ;  /* 0x0000000500007c0c */ /* 0x000fda000bf05270 */
[----:B------:R-:W-:Y:S05]  /*3a90*/  @P0 BRA `(.L_x_64) ;  /* 0x00000000003c0947 */ /* 0x000fea0003800000 */
[----:B------:R-:W2:Y:S01]  /*3aa0*/  S2R R2, SR_LANEID ;  /* 0x0000000000027919 */ /* 0x000ea20000000000 */
[----:B------:R-:W-:Y:S01]  /*3ab0*/  ULOP3.LUT UR8, URZ, UR8, URZ, 0x33, !UPT ;  /* 0x00000008ff087292 */ /* 0x000fe2000f8e33ff */
[----:B------:R-:W-:Y:S02]  /*3ac0*/  VOTEU.ANY UR7, UPT, PT ;  /* 0x0000000000077886 */ /* 0x000fe400038e0100 */
[----:B------:R-:W-:-:S03]  /*3ad0*/  UFLO.U32 UR7, UR7 ;  /* 0x00000007000772bd */ /* 0x000fc600080e0000 */
[----:B------:R-:W-:-:S04]  /*3ae0*/  IMAD.U32 R0, RZ, RZ, UR8 ;  /* 0x00000008ff007e24 */ /* 0x000fc8000f8e00ff */
[----:B------:R3:W1:Y:S02]  /*3af0*/  REDUX UR6, R0 ;  /* 0x00000000000673c4 */ /* 0x0006640000000000 */
[----:B------:R1:W-:Y:S01]  /*3b00*/  UTCATOMSWS.AND URZ, UR8 ;  /* 0x0000000800ff79e3 */ /* 0x0003e20008000000 */
[----:B--2---:R-:W-:Y:S02]  /*3b10*/  ISETP.EQ.U32.AND P0, PT, R2, UR7, PT ;  /* 0x0000000702007c0c */ /* 0x004fe4000bf02070 */
[----:B---3--:R-:W-:Y:S02]  /*3b20*/  LOP3.LUT R0, RZ, UR5, RZ, 0x33, !PT ;  /* 0x00000005ff007c12 */ /* 0x008fe4000f8e33ff */
[----:B-1----:R-:W-:Y:S02]  /*3b30*/  MOV R2, UR6 ;  /* 0x0000000600027c02 */ /* 0x002fe40008000f00 */
[----:B------:R-:W1:Y:S07]  /*3b40*/  REDUX UR5, R0 ;  /* 0x00000000000573c4 */ /* 0x000e6e0000000000 */
[----:B------:R2:W-:Y:S01]  /*3b50*/  @P0 ATOMS.AND RZ, [UR4+0x14], R2 ;  /* 0x00001402ffff098c */ /* 0x0005e2000a800004 */
[----:B-1----:R-:W-:-:S05]  /*3b60*/  IMAD.U32 R0, RZ, RZ, UR5 ;  /* 0x00000005ff007e24 */ /* 0x002fca000f8e00ff */
[----:B------:R2:W-:Y:S01]  /*3b70*/  @P0 ATOMS.AND RZ, [UR4+0x18], R0 ;  /* 0x00001800ffff098c */ /* 0x0005e2000a800004 */
[----:B------:R-:W-:Y:S05]  /*3b80*/  BRA `(.L_x_65) ;  /* 0x0000000000147947 */ /* 0x000fea0003800000 */
.L_x_64:
[----:B------:R-:W-:Y:S02]  /*3b90*/  MOV R2, 0x3bb0 ;  /* 0x00003bb000027802 */ /* 0x000fe40000000f00 */
[----:B-1--45:R-:W-:Y:S05]  /*3ba0*/  CALL.REL.NOINC `($__internal_0_$__cuda_sm10x_tcgen05_guardrail_trap_col_being_dealloced_not_returned_by_alloc) ;  /* 0x00000050005c7944 */ /* 0x032fea0003c00000 */
[----:B------:R-:W-:Y:S05]  /*3bb0*/  BRA `(.L_x_65) ;  /* 0x0000000000087947 */ /* 0x000fea0003800000 */
.L_x_63:
[----:B------:R-:W-:Y:S02]  /*3bc0*/  MOV R2, 0x3be0 ;  /* 0x00003be000027802 */ /* 0x000fe40000000f00 */
[----:B-1--45:R-:W-:Y:S05]  /*3bd0*/  CALL.REL.NOINC `($__internal_2_$__cuda_sm10x_tcgen05_guardrail_trap_unallocated_columns_being_dealloced) ;  /* 0x0000005000687944 */ /* 0x032fea0003c00000 */
.L_x_65:
[----:B------:R-:W-:Y:S01]  /*3be0*/  NOP ;  /* 0x0000000000007918 */ /* 0x000fe20000000000 */
[----:B------:R-:W-:Y:S05]  /*3bf0*/  EXIT ;  /* 0x000000000000794d */ /* 0x000fea0003800000 */
.L_x_47:
[----:B------:R-:W-:-:S09]  /*3c00*/  UISETP.NE.OR UP2, UPT, UR8, 0x3, !UP2 ;  /* 0x000000030800788c */ /* 0x000fd2000d745670 */
[----:B------:R-:W-:Y:S05]  /*3c10*/  BRA.U UP2, `(.L_x_66) ;  /* 0x0000000d02a47547 */ /* 0x000fea000b800000 */
[----:B------:R-:W1:Y:S01]  /*3c20*/  LDC R0, c[0x0][0xb30] ;  /* 0x0002cc00ff007b82 */ /* 0x000e620000000800 */
[----:B------:R-:W2:Y:S01]  /*3c30*/  LDCU.64 UR8, c[0x0][0x888] ;  /* 0x00011100ff0877ac */ /* 0x000ea20008000a00 */
[----:B------:R-:W-:Y:S02]  /*3c40*/  HFMA2 R27, -RZ, RZ, 0, 0 ;  /* 0x00000000ff1b7431 */ /* 0x000fe400000001ff */
[----:B------:R-:W-:Y:S01]  /*3c50*/  IMAD.MOV.U32 R29, RZ, RZ, 0x1 ;  /* 0x00000001ff1d7424 */ /* 0x000fe200078e00ff */
[----:B------:R-:W-:Y:S01]  /*3c60*/  MOV R25, 0x2000 ;  /* 0x0000200000197802 */ /* 0x000fe20000000f00 */
[----:B------:R-:W4:Y:S01]  /*3c70*/  LDCU.64 UR4, c[0x0][0x890] ;  /* 0x00011200ff0477ac */ /* 0x000f220008000a00 */
[----:B------:R-:W-:Y:S01]  /*3c80*/  IMAD.MOV.U32 R28, RZ, RZ, RZ ;  /* 0x000000ffff1c7224 */ /* 0x000fe200078e00ff */
[----:B------:R-:W3:Y:S01]  /*3c90*/  LDC R24, c[0x0][0x370] ;  /* 0x0000dc00ff187b82 */ /* 0x000ee20000000800 */
[----:B------:R-:W-:Y:S01]  /*3ca0*/  UMOV UR7, 0x400 ;  /* 0x0000040000077882 */ /* 0x000fe20000000000 */
[----:B------:R-:W-:-:S02]  /*3cb0*/  UPLOP3.LUT UP1, UPT, UPT, UPT, UPT, 0x40, 0x4 ;  /* 0x000000000004789c */ /* 0x000fc40003f2e870 */
[----:B------:R-:W-:-:S04]  /*3cc0*/  ULEA UR7, UR37, UR7, 0x18 ;  /* 0x0000000725077291 */ /* 0x000fc8000f8ec0ff */
[----:B------:R-:W3:Y:S01]  /*3cd0*/  LDC R3, c[0x0][0xb0c] ;  /* 0x0002c300ff037b82 */ /* 0x000ee20000000800 */
[----:B------:R-:W-:Y:S02]  /*3ce0*/  UIADD3 UR13, UPT, UPT, UR7, 0x40, URZ ;  /* 0x00000040070d7890 */ /* 0x000fe4000fffe0ff */
[----:B--2---:R-:W-:Y:S02]  /*3cf0*/  UISETP.NE.U32.AND UP2, UPT, UR8, URZ, UPT ;  /* 0x000000ff0800728c */ /* 0x004fe4000bf45070 */
[----:B------:R-:W-:Y:S02]  /*3d00*/  UIADD3 UR25, UPT, UPT, UR7, 0x30, URZ ;  /* 0x0000003007197890 */ /* 0x000fe4000fffe0ff */
[----:B----4-:R-:W-:Y:S01]  /*3d10*/  UISETP.NE.U32.AND UP3, UPT, UR4, URZ, UPT ;  /* 0x000000ff0400728c */ /* 0x010fe2000bf65070 */
[----:B------:R-:W2:Y:S01]  /*3d20*/  LDC R18, c[0x0][0xb20] ;  /* 0x0002c800ff127b82 */ /* 0x000ea20000000800 */
[----:B-1----:R-:W-:Y:S01]  /*3d30*/  ISETP.NE.AND P1, PT, R0, 0x1, PT ;  /* 0x000000010000780c */ /* 0x002fe20003f25270 */
[----:B------:R-:W-:-:S02]  /*3d40*/  UISETP.NE.AND.EX UP2, UPT, UR9, URZ, UPT, UP2 ;  /* 0x000000ff0900728c */ /* 0x000fc4000bf45320 */
[----:B------:R-:W-:Y:S02]  /*3d50*/  UIADD3 UR17, UPT, UPT, UR7, 0x38, URZ ;  /* 0x0000003807117890 */ /* 0x000fe4000fffe0ff */
[----:B------:R-:W-:Y:S02]  /*3d60*/  UPRMT UR13, UR37, 0x654, UR13 ;  /* 0x00000654250d7896 */ /* 0x000fe4000800000d */
[----:B------:R-:W1:Y:S01]  /*3d70*/  LDC.64 R30, c[0x0][0x348] ;  /* 0x0000d200ff1e7b82 */ /* 0x000e620000000a00 */
[----:B------:R-:W-:-:S07]  /*3d80*/  UISETP.NE.AND.EX UP3, UPT, UR5, URZ, UPT, UP3 ;  /* 0x000000ff0500728c */ /* 0x000fce000bf65330 */
[----:B------:R-:W4:Y:S08]  /*3d90*/  LDC.64 R16, c[0x0][0xb10] ;  /* 0x0002c400ff107b82 */ /* 0x000f300000000a00 */
[----:B------:R-:W1:Y:S08]  /*3da0*/  LDC.64 R6, c[0x0][0xb18] ;  /* 0x0002c600ff067b82 */ /* 0x000e700000000a00 */
[----:B------:R-:W1:Y:S08]  /*3db0*/  LDC.64 R4, c[0x0][0xb28] ;  /* 0x0002ca00ff047b82 */ /* 0x000e700000000a00 */
[----:B--23--:R-:W1:Y:S02]  /*3dc0*/  LDC R19, c[0x0][0x374] ;  /* 0x0000dd00ff137b82 */ /* 0x00ce640000000800 */
.L_x_76:
[C---:B------:R-:W-:Y:S02]  /*3dd0*/  LEA R0, R28.reuse, UR7, 0x3 ;  /* 0x000000071c007c11 */ /* 0x040fe4000f8e18ff */
[----:B------:R-:W-:Y:S02]  /*3de0*/  SHF.L.U32 R2, R27, 0x1f, RZ ;  /* 0x0000001f1b027819 */ /* 0x000fe400000006ff */
[----:B------:R-:W-:Y:S02]  /*3df0*/  LEA R20, R28, UR7, 0x4 ;  /* 0x000000071c147c11 */ /* 0x000fe4000f8e20ff */
[----:B--2---:R-:W2:Y:S02]  /*3e00*/  SYNCS.PHASECHK.TRANS64.TRYWAIT P0, [R0+URZ+0x70], R2 ;  /* 0x00007002000075a7 */ /* 0x004ea400080011ff */
[----:B--2---:R-:W-:Y:S05]  /*3e10*/  @!P0 BRA `(.L_x_67) ;  /* 0x0000004800b48947 */ /* 0x004fea0003800000 */
.L_x_146:
[----:B------:R-:W-:Y:S01]  /*3e20*/  ISETP.GE.AND P0, PT, R37, 0x1, PT ;  /* 0x000000012500780c */ /* 0x000fe20003f06270 */
[----:B------:R-:W3:Y:S01]  /*3e30*/  LDS.128 R20, [R20+0x100] ;  /* 0x0001000014147984 */ /* 0x000ee20000000c00 */
[----:B--2---:R-:W-:Y:S01]  /*3e40*/  VIADD R0, R0, 0x80 ;  /* 0x0000008000007836 */ /* 0x004fe20000000000 */
[----:B------:R-:W-:Y:S01]  /*3e50*/  @!PT LDS RZ, [RZ] ;  /* 0x00000000fffff984 */ /* 0x000fe20000000800 */
[----:B------:R-:W-:Y:S01]  /*3e60*/  @!PT LDS RZ, [RZ] ;  /* 0x00000000fffff984 */ /* 0x000fe20000000800 */
[----:B------:R-:W-:Y:S01]  /*3e70*/  @!PT LDS RZ, [RZ] ;  /* 0x00000000fffff984 */ /* 0x000fe20000000800 */
[----:B------:R-:W-:Y:S01]  /*3e80*/  @!PT LDS RZ, [RZ] ;  /* 0x00000000fffff984 */ /* 0x000fe20000000800 */
[----:B------:R2:W-:Y:S06]  /*3e90*/  MEMBAR.ALL.CTA ;  /* 0x0000000000007992 */ /* 0x0005ec0000008000 */
[----:B--2---:R-:W2:Y:S01]  /*3ea0*/  FENCE.VIEW.ASYNC.S ;  /* 0x00000000000073c6 */ /* 0x004ea20000000000 */
[----:B------:R-:W-:Y:S04]  /*3eb0*/  PRMT R0, RZ, 0x654, R0 ;  /* 0x00000654ff007816 */ /* 0x000fe80000000000 */
[----:B--2---:R2:W-:Y:S01]  /*3ec0*/  SYNCS.ARRIVE.TRANS64.RED.A1T0 RZ, [R0+URZ], RZ ;  /* 0x000000ff00ff79a7 */ /* 0x0045e200081004ff */
[----:B---3--:R-:W-:Y:S11]  /*3ed0*/  LOP3.LUT P3, RZ, R22, 0x1, RZ, 0xc0, !PT ;  /* 0x0000000116ff7812 */ /* 0x008ff6000786c0ff */
[----:B------:R-:W-:Y:S02]  /*3ee0*/  @!UPT UIADD3 URZ, UPT, UPT, URZ, URZ, URZ ;  /* 0x000000fffffff290 */ /* 0x000fe4000fffe0ff */
[----:B------:R-:W-:Y:S02]  /*3ef0*/  @P3 MOV R11, R20 ;  /* 0x00000014000b3202 */ /* 0x000fe40000000f00 */
[----:B------:R-:W-:Y:S01]  /*3f00*/  @P3 LOP3.LUT R10, R21, 0xffff, RZ, 0xc0, !PT ;  /* 0x0000ffff150a3812 */ /* 0x000fe200078ec0ff */
[----:B--2---:R-:W-:Y:S06]  /*3f10*/  @!P0 BRA `(.L_x_68) ;  /* 0x0000000000a48947 */ /* 0x004fec0003800000 */
[-C--:B-1----:R-:W-:Y:S01]  /*3f20*/  IMAD.HI.U32 R0, R19, R7.reuse, RZ ;  /* 0x0000000713007227 */ /* 0x082fe200078e00ff */
[----:B------:R-:W-:Y:S02]  /*3f30*/  ISETP.NE.AND P0, PT, R6, 0x1, PT ;  /* 0x000000010600780c */ /* 0x000fe40003f05270 */
[----:B------:R-:W-:Y:S01]  /*3f40*/  ISETP.NE.AND P2, PT, R37, 0x1, PT ;  /* 0x000000012500780c */ /* 0x000fe20003f45270 */
[----:B----4-:R-:W-:Y:S01]  /*3f50*/  IMAD.HI.U32 R9, R24, R16, RZ ;  /* 0x0000001018097227 */ /* 0x010fe200078e00ff */
[----:B------:R-:W-:Y:S02]  /*3f60*/  SHF.R.U32.HI R0, RZ, R18, R0 ;  /* 0x00000012ff007219 */ /* 0x000fe40000011600 */
[----:B------:R-:W-:Y:S01]  /*3f70*/  ISETP.NE.AND P4, PT, R3, 0x1, PT ;  /* 0x000000010300780c */ /* 0x000fe20003f85270 */
[----:B------:R-:W-:Y:S01]  /*3f80*/  IMAD.HI.U32 R13, R10, R7, RZ ;  /* 0x000000070a0d7227 */ /* 0x000fe200078e00ff */
[----:B------:R-:W-:Y:S02]  /*3f90*/  SHF.R.U32.HI R9, RZ, R17, R9 ;  /* 0x00000011ff097219 */ /* 0x000fe40000011609 */
[----:B------:R-:W-:Y:S01]  /*3fa0*/  SEL R0, R19, R0, !P0 ;  /* 0x0000000013007207 */ /* 0x000fe20004000000 */
[----:B------:R-:W-:Y:S01]  /*3fb0*/  IMAD.HI.U32 R12, R11, R16, RZ ;  /* 0x000000100b0c7227 */ /* 0x000fe200078e00ff */
[----:B------:R-:W-:Y:S03]  /*3fc0*/  SEL R9, R24, R9, !P4 ;  /* 0x0000000918097207 */ /* 0x000fe60006000000 */
[-C--:B------:R-:W-:Y:S01]  /*3fd0*/  IMAD.HI.U32 R8, R0, R4.reuse, RZ ;  /* 0x0000000400087227 */ /* 0x080fe200078e00ff */
[----:B------:R-:W-:Y:S03]  /*3fe0*/  SHF.R.U32.HI R12, RZ, R17, R12 ;  /* 0x00000011ff0c7219 */ /* 0x000fe6000001160c */
[----:B------:R-:W-:Y:S01]  /*3ff0*/  IMAD.HI.U32 R2, R9, R4, RZ ;  /* 0x0000000409027227 */ /* 0x000fe200078e00ff */
[-C--:B------:R-:W-:Y:S02]  /*4000*/  @P2 SHF.R.U32.HI R0, RZ, R5.reuse, R8 ;  /* 0x00000005ff002219 */ /* 0x080fe40000011608 */
[----:B------:R-:W-:Y:S02]  /*4010*/  SHF.R.U32.HI R8, RZ, R18, R13 ;  /* 0x00000012ff087219 */ /* 0x000fe4000001160d */
[----:B------:R-:W-:Y:S01]  /*4020*/  @P2 SHF.R.U32.HI R9, RZ, R5, R2 ;  /* 0x00000005ff092219 */ /* 0x000fe20000011602 */
[----:B------:R-:W-:Y:S01]  /*4030*/  IMAD R0, R37, R0, RZ ;  /* 0x0000000025007224 */ /* 0x000fe200078e02ff */
[----:B------:R-:W-:Y:S02]  /*4040*/  SEL R8, R10, R8, !P0 ;  /* 0x000000080a087207 */ /* 0x000fe40004000000 */
[----:B------:R-:W-:Y:S01]  /*4050*/  SEL R2, R11, R12, !P4 ;  /* 0x0000000c0b027207 */ /* 0x000fe20006000000 */
[C---:B------:R-:W-:Y:S01]  /*4060*/  IMAD R12, R37.reuse, R9, RZ ;  /* 0x00000009250c7224 */ /* 0x040fe200078e02ff */
[C---:B------:R-:W-:Y:S01]  /*4070*/  ISETP.GE.AND P0, PT, R8.reuse, R0, PT ;  /* 0x000000000800720c */ /* 0x040fe20003f06270 */
[----:B------:R-:W-:Y:S03]  /*4080*/  IMAD.HI.U32 R0, R8, R4, RZ ;  /* 0x0000000408007227 */ /* 0x000fe600078e00ff */
[----:B------:R-:W-:Y:S02]  /*4090*/  ISETP.GE.OR P0, PT, R2, R12, P0 ;  /* 0x0000000c0200720c */ /* 0x000fe40000706670 */
[-C--:B------:R-:W-:Y:S04]  /*40a0*/  SHF.R.U32.HI R0, RZ, R5.reuse, R0 ;  /* 0x00000005ff007219 */ /* 0x080fe80000011600 */
[----:B------:R-:W-:Y:S05]  /*40b0*/  SEL R13, R8, R0, !P2 ;  /* 0x00000000080d7207 */ /* 0x000fea0005000000 */
[----:B------:R-:W-:Y:S02]  /*40c0*/  IMAD.MOV R12, RZ, RZ, -R13 ;  /* 0x000000ffff0c7224 */ /* 0x000fe400078e0a0d */
[C---:B------:R-:W-:Y:S04]  /*40d0*/  @!P0 IMAD.HI.U32 R0, R2.reuse, R4, RZ ;  /* 0x0000000402008227 */ /* 0x040fe800078e00ff */
[----:B------:R-:W-:Y:S01]  /*40e0*/  IMAD R12, R37, R12, R8 ;  /* 0x0000000c250c7224 */ /* 0x000fe200078e0208 */
[----:B------:R-:W-:Y:S04]  /*40f0*/  @!P0 SHF.R.U32.HI R0, RZ, R5, R0 ;  /* 0x00000005ff008219 */ /* 0x000fe80000011600 */
[----:B------:R-:W-:Y:S04]  /*4100*/  @!P0 SEL R0, R2, R0, !P2 ;  /* 0x0000000002008207 */ /* 0x000fe80005000000 */
[----:B------:R-:W-:Y:S01]  /*4110*/  @!P0 IADD3 R13, PT, PT, R13, -R0, RZ ;  /* 0x800000000d0d8210 */ /* 0x000fe20007ffe0ff */
[----:B------:R-:W-:Y:S01]  /*4120*/  @!P0 IMAD R0, R9, R12, R0 ;  /* 0x0000000c09008224 */ /* 0x000fe200078e0200 */
[----:B------:R-:W-:Y:S01]  /*4130*/  IADD3 R9, PT, PT, -R8, RZ, RZ ;  /* 0x000000ff08097210 */ /* 0x000fe20007ffe1ff */
[--C-:B------:R-:W-:Y:S02]  /*4140*/  IMAD.MOV R12, RZ, RZ, -R2.reuse ;  /* 0x000000ffff0c7224 */ /* 0x100fe400078e0a02 */
[----:B------:R-:W-:Y:S02]  /*4150*/  @!P0 IMAD R8, R13, R37, R2 ;  /* 0x000000250d088224 */ /* 0x000fe400078e0202 */
[----:B------:R-:W-:Y:S02]  /*4160*/  @!P0 IMAD.MOV.U32 R2, RZ, RZ, R0 ;  /* 0x000000ffff028224 */ /* 0x000fe400078e0000 */
[----:B------:R-:W-:Y:S02]  /*4170*/  IMAD R11, R3, R12, R11 ;  /* 0x0000000c030b7224 */ /* 0x000fe400078e020b */
[----:B------:R-:W-:Y:S02]  /*4180*/  IMAD R10, R6, R9, R10 ;  /* 0x00000009060a7224 */ /* 0x000fe400078e020a */
[----:B------:R-:W-:Y:S02]  /*4190*/  IMAD R11, R2, R3, R11 ;  /* 0x00000003020b7224 */ /* 0x000fe400078e020b */
[----:B------:R-:W-:Y:S02]  /*41a0*/  IMAD R10, R8, R6, R10 ;  /* 0x00000006080a7224 */ /* 0x000fe400078e020a */
.L_x_68:
[----:B------:R-:W-:Y:S05]  /*41b0*/  BRA.U UP1, `(.L_x_69) ;  /* 0x0000000101107547 */ /* 0x000fea000b800000 */
[----:B------:R-:W-:Y:S04]  /*41c0*/  MOV R2, UR6 ;  /* 0x0000000600027c02 */ /* 0x000fe80008000f00 */
[----:B------:R-:W-:Y:S04]  /*41d0*/  SHF.L.U32 R2, R2, 0x1f, RZ ;  /* 0x0000001f02027819 */ /* 0x000fe800000006ff */
[----:B------:R-:W2:Y:S02]  /*41e0*/  SYNCS.PHASECHK.TRANS64.TRYWAIT P0, [UR7+0x68], R2 ;  /* 0x00006802ff0075a7 */ /* 0x000ea40008001107 */
[----:B--2---:R-:W-:Y:S05]  /*41f0*/  @!P0 BRA `(.L_x_70) ;  /* 0x0000004400d08947 */ /* 0x004fea0003800000 */
.L_x_69:
[----:B------:R-:W-:Y:S02]  /*4200*/  R2UR UR27, R15 ;  /* 0x000000000f1b72ca */ /* 0x000fe400000e0000 */
[----:B------:R-:W-:Y:S02]  /*4210*/  R2UR UR26, R14 ;  /* 0x000000000e1a72ca */ /* 0x000fe400000e0000 */
[----:B------:R-:W-:Y:S02]  /*4220*/  ISETP.NE.U32.AND P2, PT, RZ, UR4, PT ;  /* 0x00000004ff007c0c */ /* 0x000fe4000bf45070 */
[----:B------:R-:W-:Y:S02]  /*4230*/  SHF.L.U32 R14, R29, 0x1f, RZ ;  /* 0x0000001f1d0e7819 */ /* 0x000fe400000006ff */
[----:B------:R-:W-:Y:S05]  /*4240*/  ISETP.NE.AND.EX P2, PT, RZ, UR5, PT, P2 ;  /* 0x00000005ff007c0c */ /* 0x000fea000bf45320 */
[----:B------:R-:W-:Y:S02]  /*4250*/  USHF.L.U32 UR27, UR27, 0x6, URZ ;  /* 0x000000061b1b7899 */ /* 0x000fe400080006ff */
[----:B------:R-:W-:Y:S01]  /*4260*/  UIMAD UR26, UR26, 0xc0, URZ ;  /* 0x000000c01a1a78a4 */ /* 0x000fe2000f8e02ff */
[----:B------:R-:W-:Y:S11]  /*4270*/  BRA.U !UP3, `(.L_x_71) ;  /* 0x000000010b347547 */ /* 0x000ff6000b800000 */
[----:B------:R-:W-:Y:S01]  /*4280*/  UPLOP3.LUT UP0, UPT, UPT, UPT, UP2, 0x80, 0x8 ;  /* 0x000000000008789c */ /* 0x000fe20003f0f020 */
[----:B--2---:R-:W-:Y:S02]  /*4290*/  HFMA2 R0, -RZ, RZ, 0, 5.9604644775390625e-08 ;  /* 0x00000001ff007431 */ /* 0x004fe400000001ff */
[----:B------:R-:W-:Y:S03]  /*42a0*/  IMAD.MOV.U32 R88, RZ, RZ, 0x1 ;  /* 0x00000001ff587424 */ /* 0x000fe600078e00ff */
[----:B------:R-:W-:Y:S05]  /*42b0*/  PLOP3.LUT P0, PT, PT, PT, UP0, 0x80, 0x8 ;  /* 0x000000000008781c */ /* 0x000fea0003f0f008 */
[----:B------:R-:W2:Y:S01]  /*42c0*/  @UP0 LDCU.64 UR10, c[0x0][0x888] ;  /* 0x00011100ff0a07ac */ /* 0x000ea20008000a00 */
[----:B------:R-:W-:Y:S07]  /*42d0*/  @UP0 UIMAD UR8, UR36, UR4, URZ ;  /* 0x00000004240802a4 */ /* 0x000fee000f8e02ff */
[----:B------:R-:W-:Y:S01]  /*42e0*/  @!P0 PRMT R88, R0, 0x7610, R88 ;  /* 0x0000761000588816 */ /* 0x000fe20000000058 */
[----:B--2---:R-:W-:Y:S03]  /*42f0*/  @UP0 UIMAD.WIDE UR10, UR8, 0x4, UR10 ;  /* 0x00000004080a08a5 */ /* 0x004fe6000f8e020a */
[----:B------:R-:W2:Y:S03]  /*4300*/  @!UP0 LDCU UR8, c[0x0][0x880] ;  /* 0x00011000ff0887ac */ /* 0x000ea60008000800 */
[----:B------:R-:W-:Y:S01]  /*4310*/  IMAD.U32 R8, RZ, RZ, UR10 ;  /* 0x0000000aff087e24 */ /* 0x000fe2000f8e00ff */
[----:B------:R-:W-:Y:S05]  /*4320*/  MOV R9, UR11 ;  /* 0x0000000b00097c02 */ /* 0x000fea0008000f00 */
[----:B-----5:R3:W5:Y:S02]  /*4330*/  @P0 LDG.E R49, desc[UR46][R8.64] ;  /* 0x0000002e08310981 */ /* 0x020764000c1e1900 */
[----:B--23--:R-:W-:Y:S07]  /*4340*/  @!P0 IMAD.U32 R49, RZ, RZ, UR8 ;  /* 0x00000008ff318e24 */ /* 0x00cfee000f8e00ff */
.L_x_71:
[----:B-----5:R-:W-:Y:S01]  /*4350*/  @!P2 FSETP.EQ.AND P0, PT, R49, RZ, PT ;  /* 0x000000ff3100a20b */ /* 0x020fe20003f02000 */
[----:B------:R-:W-:Y:S01]  /*4360*/  @!UPT UIADD3 URZ, UPT, UPT, URZ, URZ, URZ ;  /* 0x000000fffffff290 */ /* 0x000fe2000fffe0ff */
[----:B------:R-:W-:Y:S11]  /*4370*/  @!P2 BRA `(.L_x_72) ;  /* 0x000000000014a947 */ /* 0x000ff60003800000 */
[----:B------:R-:W-:Y:S02]  /*4380*/  LOP3.LUT P2, RZ, R88, 0xff, RZ, 0xc0, !PT ;  /* 0x000000ff58ff7812 */ /* 0x000fe4000784c0ff */
[----:B------:R-:W-:Y:S04]  /*4390*/  PLOP3.LUT P0, PT, PT, PT, UP0, 0x80, 0x8 ;  /* 0x000000000008781c */ /* 0x000fe80003f0f008 */
[----:B------:R-:W-:Y:S07]  /*43a0*/  PLOP3.LUT P0, PT, P0, PT, PT, 0x8, 0x80 ;  /* 0x000000000080781c */ /* 0x000fee000070e170 */
[----:B------:R-:W-:Y:S11]  /*43b0*/  @P2 FSETP.EQ.AND P0, PT, R49, RZ, PT ;  /* 0x000000ff3100220b */ /* 0x000ff60003f02000 */
[----:B------:R-:W-:Y:S02]  /*43c0*/  @!UPT UIADD3 URZ, UPT, UPT, URZ, URZ, URZ ;  /* 0x000000fffffff290 */ /* 0x000fe4000fffe0ff */
.L_x_72:
[----:B------:R-:W3:Y:S01]  /*43d0*/  SYNCS.PHASECHK.TRANS64.TRYWAIT P2, [UR7+0x48], R14 ;  /* 0x0000480eff0075a7 */ /* 0x000ee20008041107 */
[----:B------:R-:W-:Y:S04]  /*43e0*/  ELECT P4, URZ, PT ;  /* 0x0000000000ff782f */ /* 0x000fe80003880000 */
[----:B------:R-:W-:Y:S11]  /*43f0*/  PLOP3.LUT P4, PT, P0, P4, PT, 0xf2, 0x2f ;  /* 0x00000000002f781c */ /* 0x000ff60000789e72 */
[----:B------:R-:W-:Y:S02]  /*4400*/  @!UPT UIADD3 URZ, UPT, UPT, URZ, URZ, URZ ;  /* 0x000000fffffff290 */ /* 0x000fe4000fffe0ff */
[----:B-1----:R-:W-:Y:S05]  /*4410*/  @!P4 IADD3 R8, P0, PT, R30, 0x580, RZ ;  /* 0x000005801e08c810 */ /* 0x002fea0007f1e0ff */
[----:B--2---:R-:W-:Y:S01]  /*4420*/  @!P4 IMAD.X R2, RZ, RZ, R31, P0 ;  /* 0x000000ffff02c224 */ /* 0x004fe200000e061f */
[----:B---3--:R-:W-:Y:S07]  /*4430*/  @!P2 BRA `(.L_x_73) ;  /* 0x000000440058a947 */ /* 0x008fee0003800000 */
.L_x_149:
[----:B------:R-:W-:Y:S01]  /*4440*/  @!P4 R2UR UR8, R2 ;  /* 0x000000000208c2ca */ /* 0x000fe200000e0000 */
[----:B------:R-:W-:Y:S01]  /*4450*/  VOTEU.ALL UP1, P4 ;  /* 0x0000000000ff7886 */ /* 0x000fe20002020000 */
[----:B------:R-:W-:Y:S01]  /*4460*/  @!P4 R2UR UR9, R8 ;  /* 0x000000000809c2ca */ /* 0x000fe200000e0000 */
[----:B-1----:R-:W-:Y:S01]  /*4470*/  @!P4 IMAD.MOV.U32 R0, RZ, RZ, 0x2000 ;  /* 0x00002000ff00c424 */ /* 0x002fe200078e00ff */
[----:B------:R-:W-:Y:S01]  /*4480*/  UMOV UR10, 0x0 ;  /* 0x00000000000a7882 */ /* 0x000fe20000000000 */
[----:B------:R-:W-:Y:S01]  /*4490*/  UMOV UR11, 0x10000000 ;  /* 0x10000000000b7882 */ /* 0x000fe20000000000 */
[----:B------:R-:W-:Y:S01]  /*44a0*/  @!UP1 UIADD3 UR24, UPT, UPT, UR7, 0x400, URZ ;  /* 0x0000040007189890 */ /* 0x000fe2000fffe0ff */
[----:B------:R-:W-:Y:S01]  /*44b0*/  VOTEU.ALL UP1, P4 ;  /* 0x0000000000ff7886 */ /* 0x000fe20002020000 */
[----:B------:R-:W-:Y:S05]  /*44c0*/  UMOV UR28, UR36 ;  /* 0x00000024001c7c82 */ /* 0x000fea0008000000 */
[----:B------:R-:W-:Y:S01]  /*44d0*/  IMAD.U32 R9, RZ, RZ, UR8 ;  /* 0x00000008ff097e24 */ /* 0x000fe2000f8e00ff */
[----:B------:R-:W-:Y:S01]  /*44e0*/  UPRMT UR8, UR37, 0x654, UR25 ;  /* 0x0000065425087896 */ /* 0x000fe20008000019 */
[----:B------:R-:W-:Y:S03]  /*44f0*/  IMAD.U32 R8, RZ, RZ, UR9 ;  /* 0x00000009ff087e24 */ /* 0x000fe6000f8e00ff */
[----:B------:R-:W-:Y:S02]  /*4500*/  @!P4 R2UR UR15, R9 ;  /* 0x00000000090fc2ca */ /* 0x000fe400000e0000 */
[----:B------:R-:W-:Y:S02]  /*4510*/  @!P4 R2UR UR14, R8 ;  /* 0x00000000080ec2ca */ /* 0x000fe400000e0000 */
[----:B------:R-:W-:Y:S05]  /*4520*/  @!P4 IADD3 R8, P0, PT, R30, 0x580, RZ ;  /* 0x000005801e08c810 */ /* 0x000fea0007f1e0ff */
[----:B------:R-:W-:Y:S06]  /*4530*/  @!P4 IMAD.X R2, RZ, RZ, R31, P0 ;  /* 0x000000ffff02c224 */ /* 0x000fec00000e061f */
[----:B------:R1:W-:Y:S01]  /*4540*/  @!UP1 UTMALDG.3D [UR24], [UR14], desc[UR10] ;  /* 0x00000a180e0095b4 */ /* 0x0003e20008011000 */
[----:B------:R1:W-:Y:S01]  /*4550*/  @!P4 SYNCS.ARRIVE.TRANS64.RED.A0TR RZ, [UR7+0x30], R0 ;  /* 0x00003000ffffc9a7 */ /* 0x0003e20008300407 */
[----:B------:R-:W-:Y:S01]  /*4560*/  SYNCS.ARRIVE.TRANS64.RED.A1T0 RZ, [UR8], RZ ;  /* 0x000000ffffff79a7 */ /* 0x000fe20008100408 */
[----:B------:R-:W2:Y:S02]  /*4570*/  SYNCS.PHASECHK.TRANS64.TRYWAIT P2, [UR7+0x50], R14 ;  /* 0x0000500eff0075a7 */ /* 0x000ea40008041107 */
[----:B-12---:R-:W-:Y:S05]  /*4580*/  @!P2 BRA `(.L_x_74) ;  /* 0x00000044001ca947 */ /* 0x006fea0003800000 */
.L_x_151:
[----:B------:R-:W2:Y:S01]  /*4590*/  LDC.64 R12, c[0x0][0xb18] ;  /* 0x0002c600ff0c7b82 */ /* 0x000ea20000000a00 */
[----:B------:R-:W-:Y:S01]  /*45a0*/  @!P4 R2UR UR8, R2 ;  /* 0x000000000208c2ca */ /* 0x000fe200000e0000 */
[----:B------:R-:W-:Y:S01]  /*45b0*/  VOTEU.ALL UP1, P4 ;  /* 0x0000000000ff7886 */ /* 0x000fe20002020000 */
[----:B------:R-:W-:Y:S01]  /*45c0*/  @!P4 R2UR UR9, R8 ;  /* 0x000000000809c2ca */ /* 0x000fe200000e0000 */
[----:B-1----:R-:W-:Y:S01]  /*45d0*/  @!P4 IMAD.MOV.U32 R0, RZ, RZ, 0x2000 ;  /* 0x00002000ff00c424 */ /* 0x002fe200078e00ff */
[----:B------:R-:W-:Y:S03]  /*45e0*/  UMOV UR10, 0x0 ;  /* 0x00000000000a7882 */ /* 0x000fe60000000000 */
[----:B------:R-:W1:Y:S01]  /*45f0*/  @!P1 LDC R2, c[0x0][0xb0c] ;  /* 0x0002c300ff029b82 */ /* 0x000e620000000800 */
[----:B------:R-:W-:Y:S01]  /*4600*/  @!UP1 UIADD3 UR18, UPT, UPT, UR26, 0x40, URZ ;  /* 0x000000401a129890 */ /* 0x000fe2000fffe0ff */
[----:B------:R-:W-:Y:S01]  /*4610*/  @P3 SHF.R.U32.HI R26, RZ, 0x10, R21 ;  /* 0x00000010ff1a3819 */ /* 0x000fe20000011615 */
[----:B------:R-:W-:Y:S01]  /*4620*/  @!UP1 UIADD3 UR16, UPT, UPT, UR7, 0x2400, URZ ;  /* 0x0000240007109890 */ /* 0x000fe2000fffe0ff */
[----:B------:R-:W-:Y:S01]  /*4630*/  VIADD R28, R28, 0x1 ;  /* 0x000000011c1c7836 */ /* 0x000fe20000000000 */
[----:B------:R-:W-:Y:S01]  /*4640*/  VOTEU.ALL UP1, P4 ;  /* 0x0000000000ff7886 */ /* 0x000fe20002020000 */
[----:B------:R-:W-:Y:S01]  /*4650*/  UMOV UR11, 0x10000000 ;  /* 0x10000000000b7882 */ /* 0x000fe20000000000 */
[----:B------:R-:W-:Y:S01]  /*4660*/  UMOV UR19, UR27 ;  /* 0x0000001b00137c82 */ /* 0x000fe20008000000 */
[----:B------:R-:W-:Y:S01]  /*4670*/  IMAD.U32 R9, RZ, RZ, UR8 ;  /* 0x00000008ff097e24 */ /* 0x000fe2000f8e00ff */
[----:B------:R-:W-:Y:S01]  /*4680*/  UMOV UR20, UR36 ;  /* 0x0000002400147c82 */ /* 0x000fe20008000000 */
[----:B------:R-:W-:Y:S01]  /*4690*/  IMAD.U32 R8, RZ, RZ, UR9 ;  /* 0x00000009ff087e24 */ /* 0x000fe2000f8e00ff */
[----:B------:R-:W-:Y:S02]  /*46a0*/  UPRMT UR8, UR37, 0x654, UR17 ;  /* 0x0000065425087896 */ /* 0x000fe40008000011 */
[----:B------:R-:W-:Y:S02]  /*46b0*/  @!P4 R2UR UR15, R9 ;  /* 0x00000000090fc2ca */ /* 0x000fe400000e0000 */
[----:B------:R-:W-:Y:S02]  /*46c0*/  @!P4 R2UR UR14, R8 ;  /* 0x00000000080ec2ca */ /* 0x000fe400000e0000 */
[----:B------:R-:W3:Y:S11]  /*46d0*/  LDC.64 R8, c[0x0][0xb10] ;  /* 0x0002c400ff087b82 */ /* 0x000ef60000000a00 */
[----:B------:R1:W-:Y:S01]  /*46e0*/  @!UP1 UTMALDG.3D [UR16], [UR14], desc[UR10] ;  /* 0x00000a100e0095b4 */ /* 0x0003e20008011000 */
[----:B------:R5:W-:Y:S01]  /*46f0*/  @!P4 SYNCS.ARRIVE.TRANS64.RED.A0TR RZ, [UR7+0x38], R0 ;  /* 0x00003800ffffc9a7 */ /* 0x000be20008300407 */
[C---:B---3--:R-:W-:Y:S01]  /*4700*/  @!P1 IMAD.HI.U32 R8, R11.reuse, R8, RZ ;  /* 0x000000080b089227 */ /* 0x048fe200078e00ff */
[----:B--2---:R-:W-:Y:S02]  /*4710*/  @!P1 ISETP.NE.AND P0, PT, R12, 0x1, PT ;  /* 0x000000010c00980c */ /* 0x004fe40003f05270 */
[----:B-1----:R-:W-:Y:S01]  /*4720*/  @!P1 ISETP.NE.AND P2, PT, R2, 0x1, PT ;  /* 0x000000010200980c */ /* 0x002fe20003f45270 */
[----:B------:R-:W-:Y:S01]  /*4730*/  SYNCS.ARRIVE.TRANS64.RED.A1T0 RZ, [UR8], RZ ;  /* 0x000000ffffff79a7 */ /* 0x000fe20008100408 */
[C---:B------:R-:W-:Y:S01]  /*4740*/  @!P1 IMAD.HI.U32 R13, R10.reuse, R13, RZ ;  /* 0x0000000d0a0d9227 */ /* 0x040fe200078e00ff */
[----:B------:R-:W-:Y:S04]  /*4750*/  @!P1 SHF.R.U32.HI R8, RZ, R9, R8 ;  /* 0x00000009ff089219 */ /* 0x000fe80000011608 */
[----:B------:R-:W-:Y:S01]  /*4760*/  @!P1 SEL R8, R11, R8, !P2 ;  /* 0x000000080b089207 */ /* 0x000fe20005000000 */
[----:B------:R-:W1:Y:S01]  /*4770*/  SYNCS.PHASECHK.TRANS64.TRYWAIT P5, [UR7+0x58], R14 ;  /* 0x0000580eff0075a7 */ /* 0x000e6200080a1107 */
[----:B-----5:R-:W2:Y:S02]  /*4780*/  @!P1 LDC R0, c[0x0][0xb20] ;  /* 0x0002c800ff009b82 */ /* 0x020ea40000000800 */
[----:B--2---:R-:W-:Y:S04]  /*4790*/  @!P1 SHF.R.U32.HI R0, RZ, R0, R13 ;  /* 0x00000000ff009219 */ /* 0x004fe8000001160d */
[----:B------:R-:W-:Y:S05]  /*47a0*/  @!P1 SEL R9, R10, R0, !P0 ;  /* 0x000000000a099207 */ /* 0x000fea0004000000 */
[----:B------:R-:W-:Y:S02]  /*47b0*/  @!P1 IMAD.IADD R0, R9, 0x1, -R8 ;  /* 0x0000000109009824 */ /* 0x000fe400078e0a08 */
[----:B------:R-:W-:Y:S02]  /*47c0*/  @!P1 IMAD.IADD R8, R8, 0x1, -R9 ;  /* 0x0000000108089824 */ /* 0x000fe400078e0a09 */
[----:B------:R-:W-:Y:S02]  /*47d0*/  @!P1 IMAD R11, R0, R2, R11 ;  /* 0x00000002000b9224 */ /* 0x000fe400078e020b */
[----:B------:R-:W-:Y:S01]  /*47e0*/  @!P1 IMAD R10, R8, R12, R10 ;  /* 0x0000000c080a9224 */ /* 0x000fe200078e020a */
[----:B-1----:R-:W-:Y:S06]  /*47f0*/  @!P5 BRA `(.L_x_75) ;  /* 0x000000400098d947 */ /* 0x002fec0003800000 */
.L_x_153:
[----:B------:R-:W-:Y:S01]  /*4800*/  @!P4 IADD3 R2, P0, PT, R30, 0x580, RZ ;  /* 0x000005801e02c810 */ /* 0x000fe20007f1e0ff */
[----:B------:R-:W-:Y:S01]  /*4810*/  VOTEU.ALL UP1, P4 ;  /* 0x0000000000ff7886 */ /* 0x000fe20002020000 */
[----:B------:R-:W-:Y:S01]  /*4820*/  UMOV UR18, 0x0 ;  /* 0x0000000000127882 */ /* 0x000fe20000000000 */
[----:B------:R-:W-:Y:S01]  /*4830*/  UMOV UR19, 0x10000000 ;  /* 0x1000000000137882 */ /* 0x000fe20000000000 */
[----:B------:R-:W-:Y:S01]  /*4840*/  @!P4 R2UR UR9, R2 ;  /* 0x000000000209c2ca */ /* 0x000fe200000e0000 */
[----:B-1----:R-:W-:Y:S01]  /*4850*/  @!P4 IMAD.X R0, RZ, RZ, R31, P0 ;  /* 0x000000ffff00c224 */ /* 0x002fe200000e061f */
[----:B------:R-:W-:Y:S01]  /*4860*/  @!UP1 UIADD3 UR10, UPT, UPT, UR26, 0x80, URZ ;  /* 0x000000801a0a9890 */ /* 0x000fe2000fffe0ff */
[----:B------:R-:W-:Y:S01]  /*4870*/  ISETP.NE.AND P0, PT, R28, 0x2, PT ;  /* 0x000000021c00780c */ /* 0x000fe20003f05270 */
[----:B------:R-:W-:Y:S01]  /*4880*/  UMOV UR11, UR27 ;  /* 0x0000001b000b7c82 */ /* 0x000fe20008000000 */
[----:B------:R-:W-:Y:S01]  /*4890*/  UMOV UR12, UR36 ;  /* 0x00000024000c7c82 */ /* 0x000fe20008000000 */
[----:B------:R-:W-:Y:S01]  /*48a0*/  @!P4 R2UR UR8, R0 ;  /* 0x000000000008c2ca */ /* 0x000fe200000e0000 */
[----:B------:R-:W-:Y:S01]  /*48b0*/  IMAD.IADD R14, R10, 0x1, R86 ;  /* 0x000000010a0e7824 */ /* 0x000fe200078e0256 */
[----:B------:R-:W-:Y:S01]  /*48c0*/  @P3 R2UR UR36, R26 ;  /* 0x000000001a2432ca */ /* 0x000fe200000e0000 */
[----:B------:R-:W-:Y:S01]  /*48d0*/  IMAD.IADD R15, R11, 0x1, R87 ;  /* 0x000000010b0f7824 */ /* 0x000fe200078e0257 */
[----:B------:R-:W-:Y:S02]  /*48e0*/  SEL R0, RZ, 0x1, P0 ;  /* 0x00000001ff007807 */ /* 0x000fe40000000000 */
[----:B------:R-:W-:Y:S01]  /*48f0*/  LOP3.LUT R29, R29, 0x1, RZ, 0x3c, !PT ;  /* 0x000000011d1d7812 */ /* 0x000fe200078e3cff */
[----:B------:R-:W-:Y:S01]  /*4900*/  IMAD.U32 R8, RZ, RZ, UR9 ;  /* 0x00000009ff087e24 */ /* 0x000fe2000f8e00ff */
[----:B------:R-:W-:Y:S01]  /*4910*/  @!UP1 UIADD3 UR9, UPT, UPT, UR7, 0x40, URZ ;  /* 0x0000004007099890 */ /* 0x000fe2000fffe0ff */
[----:B------:R-:W-:Y:S02]  /*4920*/  LOP3.LUT R27, R27, R0, RZ, 0x3c, !PT ;  /* 0x000000001b1b7212 */ /* 0x000fe400078e3cff */
[----:B------:R-:W-:Y:S02]  /*4930*/  SEL R28, R28, RZ, P0 ;  /* 0x000000ff1c1c7207 */ /* 0x000fe40000000000 */
[----:B------:R-:W-:Y:S01]  /*4940*/  IMAD.U32 R9, RZ, RZ, UR8 ;  /* 0x00000008ff097e24 */ /* 0x000fe2000f8e00ff */
[----:B------:R-:W-:Y:S01]  /*4950*/  @!P4 R2UR UR14, R8 ;  /* 0x00000000080ec2ca */ /* 0x000fe200000e0000 */
[----:B------:R-:W-:Y:S01]  /*4960*/  @!UP1 UIADD3 UR8, UPT, UPT, UR7, 0x4400, URZ ;  /* 0x0000440007089890 */ /* 0x000fe2000fffe0ff */
[----:B------:R-:W-:Y:S02]  /*4970*/  VOTEU.ALL UP1, P4 ;  /* 0x0000000000ff7886 */ /* 0x000fe40002020000 */
[----:B------:R-:W-:Y:S11]  /*4980*/  @!P4 R2UR UR15, R9 ;  /* 0x00000000090fc2ca */ /* 0x000ff600000e0000 */
[----:B------:R-:W-:Y:S02]  /*4990*/  @!UPT UIADD3 URZ, UPT, UPT, URZ, URZ, URZ ;  /* 0x000000fffffff290 */ /* 0x000fe4000fffe0ff */
[----:B------:R2:W-:Y:S01]  /*49a0*/  @!UP1 UTMALDG.3D [UR8], [UR14], desc[UR18] ;  /* 0x000012080e0095b4 */ /* 0x0005e20008011000 */
[----:B------:R2:W-:Y:S01]  /*49b0*/  @!P4 SYNCS.ARRIVE.TRANS64.RED.A0TR RZ, [UR7+0x40], R25 ;  /* 0x00004019ffffc9a7 */ /* 0x0005e20008300407 */
[----:B------:R-:W-:Y:S01]  /*49c0*/  UPLOP3.LUT UP1, UPT, UPT, UPT, UPT, 0x80, 0x8 ;  /* 0x000000000008789c */ /* 0x000fe20003f2f070 */
[----:B------:R-:W-:Y:S01]  /*49d0*/  SYNCS.ARRIVE.TRANS64.RED.A1T0 RZ, [UR13], RZ ;  /* 0x000000ffffff79a7 */ /* 0x000fe2000810040d */
[----:B------:R-:W-:Y:S09]  /*49e0*/  @P3 BRA `(.L_x_76) ;  /* 0xfffffff000f83947 */ /* 0x000ff2000383ffff */
[----:B------:R-:W-:-:S04]  /*49f0*/  SHF.L.U32 R2, R29, 0x1f, RZ ;  /* 0x0000001f1d027819 */ /* 0x000fc800000006ff */
[----:B------:R-:W1:Y:S02]  /*4a00*/  SYNCS.PHASECHK.TRANS64.TRYWAIT P0, [UR7+0x48], R2 ;  /* 0x00004802ff0075a7 */ /* 0x000e640008001107 */
[----:B-1----:R-:W-:Y:S05]  /*4a10*/  @!P0 BRA `(.L_x_77) ;  /* 0x0000004000288947 */ /* 0x002fea0003800000 */
.L_x_155:
[----:B------:R-:W3:Y:S02]  /*4a20*/  SYNCS.PHASECHK.TRANS64.TRYWAIT P0, [UR7+0x50], R2 ;  /* 0x00005002ff0075a7 */ /* 0x000ee40008001107 */
[----:B---3--:R-:W-:Y:S05]  /*4a30*/  @!P0 BRA `(.L_x_78) ;  /* 0x0000004000388947 */ /* 0x008fea0003800000 */
.L_x_157:
[----:B-1----:R-:W-:-:S07]  /*4a40*/  MOV R0, UR7 ;  /* 0x0000000700007c02 */ /* 0x002fce0008000f00 */
.L_x_79:
[----:B-1----:R-:W-:-:S04]  /*4a50*/  SHF.L.U32 R2, R29, 0x1f, RZ ;  /* 0x0000001f1d027819 */ /* 0x002fc800000006ff */
[----:B------:R1:W3:Y:S03]  /*4a60*/  SYNCS.PHASECHK.TRANS64.TRYWAIT P0, [R0+URZ+0x58], R2 ;  /* 0x00005802000075a7 */ /* 0x0002e600080011ff */
[----:B---3--:R-:W-:Y:S05]  /*4a70*/  @!P0 NANOSLEEP.SYNCS 0x989680 ;  /* 0x009896800000895d */ /* 0x008fea0003900000 */
[----:B------:R-:W3:Y:S02]  /*4a80*/  @!P0 SYNCS.PHASECHK.TRANS64 P0, [R0+URZ+0x58], R2 ;  /* 0x00005802000085a7 */ /* 0x000ee400080010ff */
[----:B--23--:R-:W-:Y:S05]  /*4a90*/  @P0 EXIT ;  /* 0x000000000000094d */ /* 0x00cfea0003800000 */
[----:B------:R-:W-:Y:S05]  /*4aa0*/  BRA `(.L_x_79) ;  /* 0xfffffffc00e87947 */ /* 0x000fea000383ffff */
.L_x_66:
[----:B------:R-:W-:-:S06]  /*4ab0*/  UISETP.GE.AND UP1, UPT, UR8, 0x4, UPT ;  /* 0x000000040800788c */ /* 0x000fcc000bf26270 */
[----:B------:R-:W-:-:S13]  /*4ac0*/  PLOP3.LUT P0, PT, PT, PT, UP1, 0x80, 0x8 ;  /* 0x000000000008781c */ /* 0x000fda0003f0f018 */
[----:B------:R-:W-:Y:S05]  /*4ad0*/  @!P0 EXIT ;  /* 0x000000000000894d */ /* 0x000fea0003800000 */
[----:B------:R-:W-:Y:S01]  /*4ae0*/  BAR.SYNC.DEFER_BLOCKING 0x6, 0xa0 ;  /* 0x0182800000007b1d */ /* 0x000fe20000010000 */
[C---:B------:R-:W-:Y:S01]  /*4af0*/  IMAD.SHL.U32 R4, R101.reuse, 0x40, RZ ;  /* 0x0000004065047824 */ /* 0x040fe200078e00ff */
[C---:B------:R-:W-:Y:S01]  /*4b00*/  R2P PR, R101.reuse, 0x6 ;  /* 0x0000000665007804 */ /* 0x040fe20000000000 */
[C---:B------:R-:W-:Y:S01]  /*4b10*/  IMAD.SHL.U32 R92, R101.reuse, 0x8, RZ ;  /* 0x00000008655c7824 */ /* 0x040fe200078e00ff */
[----:B------:R-:W-:Y:S01]  /*4b20*/  CS2R R96, SRZ ;  /* 0x0000000000607805 */ /* 0x000fe2000001ff00 */
[C---:B------:R-:W-:Y:S01]  /*4b30*/  IMAD.U32 R36, R101.reuse, 0x10000, RZ ;  /* 0x0001000065247824 */ /* 0x040fe200078e00ff */
[----:B------:R-:W-:Y:S02]  /*4b40*/  UMOV UR48, 0x400 ;  /* 0x0000040000307882 */ /* 0x000fe40000000000 */
[----:B------:R-:W1:Y:S01]  /*4b50*/  LDC R91, c[0x0][0x370] ;  /* 0x0000dc00ff5b7b82 */ /* 0x000e620000000800 */
[----:B------:R-:W-:Y:S01]  /*4b60*/  ULEA UR48, UR37, UR48, 0x18 ;  /* 0x0000003025307291 */ /* 0x000fe2000f8ec0ff */
[C---:B------:R-:W-:Y:S01]  /*4b70*/  LOP3.LUT R3, R4.reuse, 0x1c0, RZ, 0xc0, !PT ;  /* 0x000001c004037812 */ /* 0x040fe200078ec0ff */
[----:B------:R-:W-:Y:S01]  /*4b80*/  IMAD.SHL.U32 R2, R101, 0x20, RZ ;  /* 0x0000002065027824 */ /* 0x000fe200078e00ff */
[----:B------:R-:W-:Y:S01]  /*4b90*/  LOP3.LUT R4, R4, 0x200, RZ, 0xc0, !PT ;  /* 0x0000020004047812 */ /* 0x000fe200078ec0ff */
[----:B------:R-:W-:Y:S01]  /*4ba0*/  IMAD.MOV.U32 R99, RZ, RZ, 0x20 ;  /* 0x00000020ff637424 */ /* 0x000fe200078e00ff */
[----:B------:R-:W-:Y:S01]  /*4bb0*/  LOP3.LUT R92, R3, 0x38, R92, 0xf8, !PT ;  /* 0x00000038035c7812 */ /* 0x000fe200078ef85c */
[----:B------:R-:W-:Y:S01]  /*4bc0*/  UIADD3 UR4, UPT, UPT, UR48, 0x400, URZ ;  /* 0x0000040030047890 */ /* 0x000fe2000fffe0ff */
[----:B------:R-:W2:Y:S01]  /*4bd0*/  LDC R43, c[0x0][0xb0c] ;  /* 0x0002c300ff2b7b82 */ /* 0x000ea20000000800 */
[----:B------:R-:W-:Y:S01]  /*4be0*/  SHF.R.U32.HI R3, RZ, 0x1, R101 ;  /* 0x00000001ff037819 */ /* 0x000fe20000011665 */
[----:B------:R-:W-:Y:S01]  /*4bf0*/  IMAD.MOV.U32 R98, RZ, RZ, 0x1 ;  /* 0x00000001ff627424 */ /* 0x000fe200078e00ff */
[----:B------:R-:W-:Y:S01]  /*4c00*/  LOP3.LUT R36, R36, 0x600000, RZ, 0xc0, !PT ;  /* 0x0060000024247812 */ /* 0x000fe200078ec0ff */
[----:B------:R-:W-:Y:S01]  /*4c10*/  IMAD.MOV.U32 R46, RZ, RZ, RZ ;  /* 0x000000ffff2e7224 */ /* 0x000fe200078e00ff */
[----:B------:R-:W-:Y:S01]  /*4c20*/  LOP3.LUT R2, R4, 0xc00, R2, 0xf8, !PT ;  /* 0x00000c0004027812 */ /* 0x000fe200078ef802 */
[----:B------:R-:W-:Y:S01]  /*4c30*/  IMAD.MOV.U32 R104, RZ, RZ, RZ ;  /* 0x000000ffff687224 */ /* 0x000fe200078e00ff */
[----:B------:R-:W-:Y:S01]  /*4c40*/  LOP3.LUT R92, R92, 0x8, R3, 0x78, !PT ;  /* 0x000000085c5c7812 */ /* 0x000fe200078e7803 */
[----:B------:R-:W4:Y:S01]  /*4c50*/  LDC R89, c[0x0][0xb20] ;  /* 0x0002c800ff597b82 */ /* 0x000f220000000800 */
[----:B------:R-:W3:Y:S01]  /*4c60*/  LDS R0, [UR48+0x120] ;  /* 0x00012030ff007984 */ /* 0x000ee20008000800 */
[----:B------:R-:W-:Y:S01]  /*4c70*/  SEL R100, R99, 0xffffffe0, !P2 ;  /* 0xffffffe063647807 */ /* 0x000fe20005000000 */
[----:B------:R-:W-:Y:S01]  /*4c80*/  IMAD.U32 R94, RZ, RZ, UR4 ;  /* 0x00000004ff5e7e24 */ /* 0x000fe2000f8e00ff */
[----:B------:R-:W-:Y:S01]  /*4c90*/  LOP3.LUT R92, R2, R92, RZ, 0xfc, !PT ;  /* 0x0000005c025c7212 */ /* 0x000fe200078efcff */
[----:B------:R-:W1:Y:S01]  /*4ca0*/  LDCU.64 UR52, c[0x0][0x348] ;  /* 0x00006900ff3477ac */ /* 0x000e620008000a00 */
[----:B------:R-:W-:-:S02]  /*4cb0*/  LOP3.LUT R101, R101, 0x60, RZ, 0xc0, !PT ;  /* 0x0000006065657812 */ /* 0x000fc400078ec0ff */
[----:B------:R-:W1:Y:S01]  /*4cc0*/  LDC R42, c[0x0][0xb30] ;  /* 0x0002cc00ff2a7b82 */ /* 0x000e620000000800 */
[----:B------:R-:W-:Y:S01]  /*4cd0*/  SEL R99, R99, 0xffffffe0, !P1 ;  /* 0xffffffe063637807 */ /* 0x000fe20004800000 */
[----:B------:R-:W1:Y:S01]  /*4ce0*/  LDCU.64 UR38, c[0x0][0x888] ;  /* 0x00011100ff2677ac */ /* 0x000e620008000a00 */
[----:B------:R-:W1:Y:S05]  /*4cf0*/  LDCU.64 UR44, c[0x0][0x890] ;  /* 0x00011200ff2c77ac */ /* 0x000e6a0008000a00 */
[----:B------:R-:W1:Y:S01]  /*4d00*/  LDC.64 R84, c[0x0][0xb10] ;  /* 0x0002c400ff547b82 */ /* 0x000e620000000a00 */
[----:B------:R-:W-:Y:S01]  /*4d10*/  UMOV UR50, URZ ;  /* 0x000000ff00327c82 */ /* 0x000fe20008000000 */
[----:B------:R-:W-:-:S06]  /*4d20*/  UMOV UR49, URZ ;  /* 0x000000ff00317c82 */ /* 0x000fcc0008000000 */
[----:B------:R-:W1:Y:S08]  /*4d30*/  LDC.64 R40, c[0x0][0xb18] ;  /* 0x0002c600ff287b82 */ /* 0x000e700000000a00 */
[----:B------:R-:W1:Y:S08]  /*4d40*/  LDC.64 R38, c[0x0][0xb28] ;  /* 0x0002ca00ff267b82 */ /* 0x000e700000000a00 */
[----:B------:R-:W1:Y:S01]  /*4d50*/  LDC.64 R82, c[0x0][0x8b0] ;  /* 0x00022c00ff527b82 */ /* 0x000e620000000a00 */
[----:B---3--:R-:W-:-:S07]  /*4d60*/  IMAD.IADD R36, R0, 0x1, R36 ;  /* 0x0000000100247824 */ /* 0x008fce00078e0224 */
[----:B------:R-:W3:Y:S08]  /*4d70*/  LDC.64 R80, c[0x0][0x8a8] ;  /* 0x00022a00ff507b82 */ /* 0x000ef00000000a00 */
[----:B--2-4-:R-:W1:Y:S02]  /*4d80*/  LDC R90, c[0x0][0x374] ;  /* 0x0000dd00ff5a7b82 */ /* 0x014e640000000800 */
.L_x_116:
[----:B------:R-:W-:Y:S02]  /*4d90*/  LEA R0, R104, UR48, 0x3 ;  /* 0x0000003068007c11 */ /* 0x000fe4000f8e18ff */
[----:B------:R-:W-:Y:S02]  /*4da0*/  SHF.L.U32 R2, R96, 0x1f, RZ ;  /* 0x0000001f60027819 */ /* 0x000fe400000006ff */
[----:B-1----:R-:W-:Y:S02]  /*4db0*/  LEA R16, R104, UR48, 0x4 ;  /* 0x0000003068107c11 */ /* 0x002fe4000f8e20ff */
[----:B------:R-:W2:Y:S02]  /*4dc0*/  SYNCS.PHASECHK.TRANS64.TRYWAIT P0, [R0+URZ+0x70], R2 ;  /* 0x00007002000075a7 */ /* 0x000ea400080011ff */
[----:B--2---:R-:W-:Y:S05]  /*4dd0*/  @!P0 BRA `(.L_x_80) ;  /* 0x0000003c00688947 */ /* 0x004fea0003800000 */
.L_x_158:
[----:B------:R-:W4:Y:S01]  /*4de0*/  LDC.64 R10, c[0x0][0xb10] ;  /* 0x0002c400ff0a7b82 */ /* 0x000f220000000a00 */
[----:B------:R-:W3:Y:S01]  /*4df0*/  LDS.128 R16, [R16+0x100] ;  /* 0x0001000010107984 */ /* 0x000ee20000000c00 */
[----:B-1----:R-:W-:Y:S01]  /*4e00*/  ISETP.NE.AND P1, PT, R42, 0x1, PT ;  /* 0x000000012a00780c */ /* 0x002fe20003f25270 */
[----:B--2---:R-:W-:Y:S01]  /*4e10*/  VIADD R0, R0, 0x80 ;  /* 0x0000008000007836 */ /* 0x004fe20000000000 */
[----:B------:R-:W-:Y:S04]  /*4e20*/  ISETP.GE.AND P0, PT, R37, 0x1, PT ;  /* 0x000000012500780c */ /* 0x000fe80003f06270 */
[----:B------:R-:W1:Y:S01]  /*4e30*/  LDC.64 R8, c[0x0][0xb18] ;  /* 0x0002c600ff087b82 */ /* 0x000e620000000a00 */
[----:B------:R-:W-:Y:S01]  /*4e40*/  PRMT R0, RZ, 0x654, R0 ;  /* 0x00000654ff007816 */ /* 0x000fe20000000000 */
[----:B------:R-:W-:Y:S01]  /*4e50*/  @!PT LDS RZ, [RZ] ;  /* 0x00000000fffff984 */ /* 0x000fe20000000800 */
[----:B------:R-:W-:Y:S01]  /*4e60*/  @!PT LDS RZ, [RZ] ;  /* 0x00000000fffff984 */ /* 0x000fe20000000800 */
[----:B------:R-:W-:Y:S01]  /*4e70*/  @!PT LDS RZ, [RZ] ;  /* 0x00000000fffff984 */ /* 0x000fe20000000800 */
[----:B------:R-:W-:Y:S01]  /*4e80*/  @!PT LDS RZ, [RZ] ;  /* 0x00000000fffff984 */ /* 0x000fe20000000800 */
[----:B------:R2:W-:Y:S06]  /*4e90*/  MEMBAR.ALL.CTA ;  /* 0x0000000000007992 */ /* 0x0005ec0000008000 */
[----:B--2---:R-:W2:Y:S01]  /*4ea0*/  FENCE.VIEW.ASYNC.S ;  /* 0x00000000000073c6 */ /* 0x004ea20000000000 */
[----:B------:R-:W1:Y:S08]  /*4eb0*/  @!P1 LDC R12, c[0x0][0xb20] ;  /* 0x0002c800ff0c9b82 */ /* 0x000e700000000800 */
[----:B------:R-:W1:Y:S01]  /*4ec0*/  @!P1 LDC R7, c[0x0][0xb0c] ;  /* 0x0002c300ff079b82 */ /* 0x000e620000000800 */
[----:B--2---:R2:W-:Y:S01]  /*4ed0*/  SYNCS.ARRIVE.TRANS64.RED.A1T0 RZ, [R0+URZ], RZ ;  /* 0x000000ff00ff79a7 */ /* 0x0045e200081004ff */
[----:B---3--:R-:W-:Y:S04]  /*4ee0*/  LOP3.LUT P4, RZ, R18, 0x1, RZ, 0xc0, !PT ;  /* 0x0000000112ff7812 */ /* 0x008fe8000788c0ff */
[----:B------:R-:W-:Y:S09]  /*4ef0*/  P2R R102, PR, RZ, 0x10 ;  /* 0x00000010ff667803 */ /* 0x000ff20000000000 */
[----:B------:R-:W-:Y:S02]  /*4f00*/  @P4 MOV R45, R16 ;  /* 0x00000010002d4202 */ /* 0x000fe40000000f00 */
[----:B------:R-:W-:Y:S01]  /*4f10*/  @P4 LOP3.LUT R44, R17, 0xffff, RZ, 0xc0, !PT ;  /* 0x0000ffff112c4812 */ /* 0x000fe200078ec0ff */
[----:B--2-4-:R-:W-:Y:S06]  /*4f20*/  @!P0 BRA `(.L_x_81) ;  /* 0x0000000000a48947 */ /* 0x014fec0003800000 */
[----:B------:R-:W-:Y:S01]  /*4f30*/  IMAD.HI.U32 R0, R90, R41, RZ ;  /* 0x000000295a007227 */ /* 0x000fe200078e00ff */
[----:B------:R-:W-:Y:S02]  /*4f40*/  ISETP.NE.AND P0, PT, R40, 0x1, PT ;  /* 0x000000012800780c */ /* 0x000fe40003f05270 */
[----:B------:R-:W-:Y:S01]  /*4f50*/  ISETP.NE.AND P2, PT, R37, 0x1, PT ;  /* 0x000000012500780c */ /* 0x000fe20003f45270 */
[----:B------:R-:W-:Y:S01]  /*4f60*/  IMAD.HI.U32 R4, R91, R84, RZ ;  /* 0x000000545b047227 */ /* 0x000fe200078e00ff */
[----:B------:R-:W-:Y:S02]  /*4f70*/  SHF.R.U32.HI R0, RZ, R89, R0 ;  /* 0x00000059ff007219 */ /* 0x000fe40000011600 */
[----:B------:R-:W-:Y:S01]  /*4f80*/  ISETP.NE.AND P3, PT, R43, 0x1, PT ;  /* 0x000000012b00780c */ /* 0x000fe20003f65270 */
[----:B------:R-:W-:Y:S01]  /*4f90*/  IMAD.HI.U32 R6, R44, R41, RZ ;  /* 0x000000292c067227 */ /* 0x000fe200078e00ff */
[-C--:B------:R-:W-:Y:S02]  /*4fa0*/  SHF.R.U32.HI R4, RZ, R85.reuse, R4 ;  /* 0x00000055ff047219 */ /* 0x080fe40000011604 */
[----:B------:R-:W-:Y:S01]  /*4fb0*/  SEL R0, R90, R0, !P0 ;  /* 0x000000005a007207 */ /* 0x000fe20004000000 */
[----:B------:R-:W-:Y:S01]  /*4fc0*/  IMAD.HI.U32 R5, R45, R84, RZ ;  /* 0x000000542d057227 */ /* 0x000fe200078e00ff */
[----:B------:R-:W-:Y:S03]  /*4fd0*/  SEL R4, R91, R4, !P3 ;  /* 0x000000045b047207 */ /* 0x000fe60005800000 */
[-C--:B------:R-:W-:Y:S01]  /*4fe0*/  IMAD.HI.U32 R3, R0, R38.reuse, RZ ;  /* 0x0000002600037227 */ /* 0x080fe200078e00ff */
[----:B------:R-:W-:Y:S03]  /*4ff0*/  SHF.R.U32.HI R5, RZ, R85, R5 ;  /* 0x00000055ff057219 */ /* 0x000fe60000011605 */
[----:B------:R-:W-:Y:S01]  /*5000*/  IMAD.HI.U32 R2, R4, R38, RZ ;  /* 0x0000002604027227 */ /* 0x000fe200078e00ff */
[----:B------:R-:W-:Y:S02]  /*5010*/  @P2 SHF.R.U32.HI R0, RZ, R39, R3 ;  /* 0x00000027ff002219 */ /* 0x000fe40000011603 */
[----:B------:R-:W-:Y:S02]  /*5020*/  SHF.R.U32.HI R3, RZ, R89, R6 ;  /* 0x00000059ff037219 */ /* 0x000fe40000011606 */
[----:B------:R-:W-:Y:S01]  /*5030*/  @P2 SHF.R.U32.HI R4, RZ, R39, R2 ;  /* 0x00000027ff042219 */ /* 0x000fe20000011602 */
[----:B------:R-:W-:Y:S01]  /*5040*/  IMAD R0, R37, R0, RZ ;  /* 0x0000000025007224 */ /* 0x000fe200078e02ff */
[----:B------:R-:W-:Y:S02]  /*5050*/  SEL R3, R44, R3, !P0 ;  /* 0x000000032c037207 */ /* 0x000fe40004000000 */
[----:B------:R-:W-:Y:S01]  /*5060*/  SEL R2, R45, R5, !P3 ;  /* 0x000000052d027207 */ /* 0x000fe20005800000 */
[----:B------:R-:W-:Y:S01]  /*5070*/  IMAD R5, R37, R4, RZ ;  /* 0x0000000425057224 */ /* 0x000fe200078e02ff */
[C---:B------:R-:W-:Y:S01]  /*5080*/  ISETP.GE.AND P0, PT, R3.reuse, R0, PT ;  /* 0x000000000300720c */ /* 0x040fe20003f06270 */
[C---:B------:R-:W-:Y:S03]  /*5090*/  IMAD.HI.U32 R0, R3.reuse, R38, RZ ;  /* 0x0000002603007227 */ /* 0x040fe600078e00ff */
[C---:B------:R-:W-:Y:S02]  /*50a0*/  ISETP.GE.OR P0, PT, R2.reuse, R5, P0 ;  /* 0x000000050200720c */ /* 0x040fe40000706670 */
[----:B------:R-:W-:Y:S04]  /*50b0*/  SHF.R.U32.HI R0, RZ, R39, R0 ;  /* 0x00000027ff007219 */ /* 0x000fe80000011600 */
        /* <DEDUP_REMOVED lines=15> */
[----:B------:R-:W-:Y:S07]  /*51b0*/  IMAD R44, R3, R40, R44 ;  /* 0x00000028032c7224 */ /* 0x000fee00078e022c */
.L_x_81:
[----:B-1----:R-:W-:Y:S01]  /*51c0*/  @!P1 ISETP.NE.AND P0, PT, R8, 0x1, PT ;  /* 0x000000010800980c */ /* 0x002fe20003f05270 */
[----:B------:R-:W-:Y:S01]  /*51d0*/  @!P1 IMAD.HI.U32 R2, R44, R9, RZ ;  /* 0x000000092c029227 */ /* 0x000fe200078e00ff */
[----:B------:R-:W-:Y:S01]  /*51e0*/  R2UR UR42, R15 ;  /* 0x000000000f2a72ca */ /* 0x000fe200000e0000 */
[----:B------:R-:W-:Y:S01]  /*51f0*/  BSSY.RECONVERGENT B6, `(.L_x_82) ;  /* 0x0000031000067945 */ /* 0x000fe20003800200 */
[----:B------:R-:W-:Y:S01]  /*5200*/  R2UR UR41, R14 ;  /* 0x000000000e2972ca */ /* 0x000fe200000e0000 */
[----:B------:R-:W-:Y:S01]  /*5210*/  @!P1 IMAD.HI.U32 R0, R45, R10, RZ ;  /* 0x0000000a2d009227 */ /* 0x000fe200078e00ff */
[----:B------:R-:W-:Y:S02]  /*5220*/  @!P1 SHF.R.U32.HI R2, RZ, R12, R2 ;  /* 0x0000000cff029219 */ /* 0x000fe40000011602 */
[----:B------:R-:W-:Y:S01]  /*5230*/  @!P1 ISETP.NE.AND P2, PT, R7, 0x1, PT ;  /* 0x000000010700980c */ /* 0x000fe20003f45270 */
[----:B------:R-:W-:Y:S01]  /*5240*/  VIADD R104, R104, 0x1 ;  /* 0x0000000168687836 */ /* 0x000fe20000000000 */
[----:B------:R-:W-:Y:S02]  /*5250*/  @!P1 SEL R2, R44, R2, !P0 ;  /* 0x000000022c029207 */ /* 0x000fe40004000000 */
[----:B------:R-:W-:Y:S02]  /*5260*/  @!P1 SHF.R.U32.HI R0, RZ, R11, R0 ;  /* 0x0000000bff009219 */ /* 0x000fe40000011600 */
[----:B------:R-:W-:Y:S01]  /*5270*/  LOP3.LUT P0, RZ, R94, 0x3f0, RZ, 0xc0, !PT ;  /* 0x000003f05eff7812 */ /* 0x000fe2000780c0ff */
[----:B------:R-:W-:Y:S01]  /*5280*/  USHF.L.U32 UR42, UR42, 0x6, URZ ;  /* 0x000000062a2a7899 */ /* 0x000fe200080006ff */
[----:B------:R-:W-:Y:S01]  /*5290*/  @!P1 SEL R3, R45, R0, !P2 ;  /* 0x000000002d039207 */ /* 0x000fe20005000000 */
[----:B------:R-:W-:Y:S01]  /*52a0*/  UIMAD UR41, UR41, 0xc0, URZ ;  /* 0x000000c0292978a4 */ /* 0x000fe2000f8e02ff */
[----:B------:R-:W-:Y:S03]  /*52b0*/  @P4 SHF.R.U32.HI R95, RZ, 0x10, R17 ;  /* 0x00000010ff5f4819 */ /* 0x000fe60000011611 */
[----:B------:R-:W-:Y:S02]  /*52c0*/  @!P1 IMAD.IADD R0, R2, 0x1, -R3 ;  /* 0x0000000102009824 */ /* 0x000fe400078e0a03 */
[----:B------:R-:W-:Y:S02]  /*52d0*/  @!P1 IMAD.IADD R2, R3, 0x1, -R2 ;  /* 0x0000000103029824 */ /* 0x000fe400078e0a02 */
[----:B------:R-:W-:Y:S02]  /*52e0*/  @!P1 IMAD R45, R0, R7, R45 ;  /* 0x00000007002d9224 */ /* 0x000fe400078e022d */
[----:B------:R-:W-:Y:S01]  /*52f0*/  @!P1 IMAD R44, R2, R8, R44 ;  /* 0x00000008022c9224 */ /* 0x000fe200078e022c */
[----:B------:R-:W-:Y:S06]  /*5300*/  @!P0 BRA `(.L_x_83) ;  /* 0x00000000007c8947 */ /* 0x000fec0003800000 */
[----:B------:R-:W1:Y:S01]  /*5310*/  LDCU.64 UR8, c[0x4][0x80] ;  /* 0x01001000ff0877ac */ /* 0x000e620008000a00 */
[----:B------:R-:W-:Y:S01]  /*5320*/  MOV R2, 0x0 ;  /* 0x0000000000027802 */ /* 0x000fe20000000f00 */
[----:B------:R-:W-:Y:S02]  /*5330*/  HFMA2 R12, -RZ, RZ, 0, 5.9604644775390625e-08 ;  /* 0x00000001ff0c7431 */ /* 0x000fe400000001ff */
[----:B------:R-:W-:Y:S01]  /*5340*/  IMAD.MOV.U32 R8, RZ, RZ, 0x70 ;  /* 0x00000070ff087424 */ /* 0x000fe200078e00ff */
[----:B------:R2:W3:Y:S01]  /*5350*/  LDC.64 R14, c[0x4][R2] ;  /* 0x01000000020e7b82 */ /* 0x0004e20000000a00 */
[----:B------:R-:W4:Y:S01]  /*5360*/  LDCU.64 UR6, c[0x4][0x88] ;  /* 0x01001100ff0677ac */ /* 0x000f220008000a00 */
[----:B------:R-:W-:Y:S01]  /*5370*/  IMAD.MOV.U32 R13, RZ, RZ, RZ ;  /* 0x000000ffff0d7224 */ /* 0x000fe200078e00ff */
[----:B------:R-:W2:Y:S01]  /*5380*/  LDCU.64 UR4, c[0x4][0x8] ;  /* 0x01000100ff0477ac */ /* 0x000ea20008000a00 */
[----:B-1----:R-:W-:Y:S01]  /*5390*/  MOV R5, UR9 ;  /* 0x0000000900057c02 */ /* 0x002fe20008000f00 */
[----:B------:R-:W-:Y:S01]  /*53a0*/  IMAD.U32 R4, RZ, RZ, UR8 ;  /* 0x00000008ff047e24 */ /* 0x000fe2000f8e00ff */
[----:B----4-:R-:W-:Y:S01]  /*53b0*/  MOV R7, UR7 ;  /* 0x0000000700077c02 */ /* 0x010fe20008000f00 */
[----:B------:R-:W-:Y:S01]  /*53c0*/  IMAD.U32 R6, RZ, RZ, UR6 ;  /* 0x00000006ff067e24 */ /* 0x000fe2000f8e00ff */
[----:B--2---:R-:W-:Y:S01]  /*53d0*/  MOV R11, UR5 ;  /* 0x00000005000b7c02 */ /* 0x004fe20008000f00 */
[----:B------:R-:W-:Y:S02]  /*53e0*/  IMAD.U32 R10, RZ, RZ, UR4 ;  /* 0x00000004ff0a7e24 */ /* 0x000fe4000f8e00ff */
[----:B------:R-:W-:Y:S07]  /*53f0*/  LEPC R20, `(.L_x_84) ;  /* 0x000000001014794e */ /* 0x000fee0000000000 */
[----:B---3-5:R-:W-:Y:S05]  /*5400*/  CALL.ABS.NOINC R14 ;  /* 0x000000000e007343 */ /* 0x028fea0003c00000 */
.L_x_84:
[----:B------:R-:W1:Y:S01]  /*5410*/  LDCU.64 UR8, c[0x4][0x80] ;  /* 0x01001000ff0877ac */ /* 0x000e620008000a00 */
[----:B------:R-:W2:Y:S01]  /*5420*/  LDC.64 R2, c[0x4][R2] ;  /* 0x0100000002027b82 */ /* 0x000ea20000000a00 */
[----:B------:R-:W-:Y:S02]  /*5430*/  HFMA2 R12, -RZ, RZ, 0, 5.9604644775390625e-08 ;  /* 0x00000001ff0c7431 */ /* 0x000fe400000001ff */
[----:B------:R-:W-:Y:S02]  /*5440*/  IMAD.MOV.U32 R8, RZ, RZ, 0x70 ;  /* 0x00000070ff087424 */ /* 0x000fe400078e00ff */
[----:B------:R-:W-:Y:S01]  /*5450*/  IMAD.MOV.U32 R13, RZ, RZ, RZ ;  /* 0x000000ffff0d7224 */ /* 0x000fe200078e00ff */
[----:B------:R-:W3:Y:S01]  /*5460*/  LDCU.64 UR6, c[0x4][0x88] ;  /* 0x01001100ff0677ac */ /* 0x000ee20008000a00 */
[----:B------:R-:W4:Y:S01]  /*5470*/  LDCU.64 UR4, c[0x4][0x8] ;  /* 0x01000100ff0477ac */ /* 0x000f220008000a00 */
[----:B-1----:R-:W-:Y:S02]  /*5480*/  MOV R4, UR8 ;  /* 0x0000000800047c02 */ /* 0x002fe40008000f00 */
[----:B------:R-:W-:Y:S02]  /*5490*/  MOV R5, UR9 ;  /* 0x0000000900057c02 */ /* 0x000fe40008000f00 */
[----:B---3--:R-:W-:Y:S01]  /*54a0*/  MOV R7, UR7 ;  /* 0x0000000700077c02 */ /* 0x008fe20008000f00 */
[----:B------:R-:W-:Y:S01]  /*54b0*/  IMAD.U32 R6, RZ, RZ, UR6 ;  /* 0x00000006ff067e24 */ /* 0x000fe2000f8e00ff */
[----:B----4-:R-:W-:Y:S01]  /*54c0*/  MOV R11, UR5 ;  /* 0x00000005000b7c02 */ /* 0x010fe20008000f00 */
[----:B------:R-:W-:Y:S02]  /*54d0*/  IMAD.U32 R10, RZ, RZ, UR4 ;  /* 0x00000004ff0a7e24 */ /* 0x000fe4000f8e00ff */
[----:B------:R-:W-:Y:S07]  /*54e0*/  LEPC R20, `(.L_x_83) ;  /* 0x000000001014794e */ /* 0x000fee0000000000 */
[----:B--2---:R-:W-:Y:S05]  /*54f0*/  CALL.ABS.NOINC R2 ;  /* 0x0000000002007343 */ /* 0x004fea0003c00000 */
.L_x_83:
[----:B------:R-:W-:Y:S05]  /*5500*/  BSYNC.RECONVERGENT B6 ;  /* 0x0000000000067941 */ /* 0x000fea0003800200 */
.L_x_82:
[----:B------:R-:W-:Y:S01]  /*5510*/  ISETP.NE.U32.AND P4, PT, R82, RZ, PT ;  /* 0x000000ff5200720c */ /* 0x000fe20003f85070 */
[----:B------:R-:W-:Y:S01]  /*5520*/  UISETP.NE.AND UP2, UPT, UR51, URZ, UPT ;  /* 0x000000ff3300728c */ /* 0x000fe2000bf45270 */
[----:B------:R-:W-:Y:S01]  /*5530*/  ISETP.NE.U32.AND P2, PT, RZ, UR38, PT ;  /* 0x00000026ff007c0c */ /* 0x000fe2000bf45070 */
[----:B------:R-:W-:Y:S01]  /*5540*/  UISETP.NE.U32.AND UP1, UPT, UR44, URZ, UPT ;  /* 0x000000ff2c00728c */ /* 0x000fe2000bf25070 */
[----:B------:R-:W-:Y:S01]  /*5550*/  ISETP.NE.AND.EX P4, PT, R83, RZ, PT, P4 ;  /* 0x000000ff5300720c */ /* 0x000fe20003f85340 */
[----:B------:R-:W-:Y:S01]  /*5560*/  UPLOP3.LUT UP0, UPT, UPT, UPT, UPT, 0x40, 0x4 ;  /* 0x000000000004789c */ /* 0x000fe20003f0e870 */
[----:B------:R-:W-:Y:S01]  /*5570*/  ISETP.NE.AND.EX P2, PT, RZ, UR39, PT, P2 ;  /* 0x00000027ff007c0c */ /* 0x000fe2000bf45320 */
[----:B------:R-:W-:Y:S01]  /*5580*/  UISETP.NE.AND.EX UP1, UPT, UR45, URZ, UPT, UP1 ;  /* 0x000000ff2d00728c */ /* 0x000fe2000bf25310 */
[----:B------:R-:W-:Y:S04]  /*5590*/  PLOP3.LUT P1, PT, PT, PT, UP2, 0x80, 0x8 ;  /* 0x000000000008781c */ /* 0x000fe80003f2f028 */
[----:B------:R-:W-:Y:S06]  /*55a0*/  @UP2 UPLOP3.LUT UP0, UPT, UPT, UPT, UP1, 0x80, 0x8 ;  /* 0x000000000008289c */ /* 0x000fec0003f0f010 */
[----:B------:R-:W-:Y:S01]  /*55b0*/  PLOP3.LUT P0, PT, PT, PT, UP0, 0x80, 0x8 ;  /* 0x000000000008781c */ /* 0x000fe20003f0f008 */
[----:B------:R-:W-:Y:S01]  /*55c0*/  @!UPT UIADD3 URZ, UPT, UPT, URZ, URZ, URZ ;  /* 0x000000fffffff290 */ /* 0x000fe2000fffe0ff */
[----:B------:R-:W-:Y:S11]  /*55d0*/  BRA.U !UP1, `(.L_x_85) ;  /* 0x0000000109387547 */ /* 0x000ff6000b800000 */
[----:B------:R-:W-:Y:S01]  /*55e0*/  UISETP.NE.U32.AND UP0, UPT, UR38, URZ, UPT ;  /* 0x000000ff2600728c */ /* 0x000fe2000bf05070 */
[----:B------:R-:W-:Y:S02]  /*55f0*/  HFMA2 R0, -RZ, RZ, 0, 5.9604644775390625e-08 ;  /* 0x00000001ff007431 */ /* 0x000fe400000001ff */
[----:B------:R-:W-:Y:S01]  /*5600*/  IMAD.MOV.U32 R88, RZ, RZ, 0x1 ;  /* 0x00000001ff587424 */ /* 0x000fe200078e00ff */
[----:B------:R-:W-:Y:S06]  /*5610*/  UISETP.NE.AND.EX UP0, UPT, UR39, URZ, UPT, UP0 ;  /* 0x000000ff2700728c */ /* 0x000fec000bf05300 */
[----:B------:R-:W-:Y:S05]  /*5620*/  PLOP3.LUT P3, PT, PT, PT, UP0, 0x80, 0x8 ;  /* 0x000000000008781c */ /* 0x000fea0003f6f008 */
[----:B------:R-:W1:Y:S01]  /*5630*/  @UP0 LDCU.64 UR6, c[0x0][0x888] ;  /* 0x00011100ff0607ac */ /* 0x000e620008000a00 */
[----:B------:R-:W-:Y:S07]  /*5640*/  @UP0 UIMAD UR4, UR36, UR44, URZ ;  /* 0x0000002c240402a4 */ /* 0x000fee000f8e02ff */
[----:B------:R-:W-:Y:S01]  /*5650*/  @!P3 PRMT R88, R0, 0x7610, R88 ;  /* 0x000076100058b816 */ /* 0x000fe20000000058 */
[----:B-1----:R-:W-:Y:S03]  /*5660*/  @UP0 UIMAD.WIDE UR6, UR4, 0x4, UR6 ;  /* 0x00000004040608a5 */ /* 0x002fe6000f8e0206 */
[----:B------:R-:W1:Y:S03]  /*5670*/  @!UP0 LDCU UR4, c[0x0][0x880] ;  /* 0x00011000ff0487ac */ /* 0x000e660008000800 */
[----:B------:R-:W-:Y:S01]  /*5680*/  IMAD.U32 R2, RZ, RZ, UR6 ;  /* 0x00000006ff027e24 */ /* 0x000fe2000f8e00ff */
[----:B------:R-:W-:Y:S05]  /*5690*/  MOV R3, UR7 ;  /* 0x0000000700037c02 */ /* 0x000fea0008000f00 */
[----:B-----5:R2:W5:Y:S02]  /*56a0*/  @P3 LDG.E R49, desc[UR46][R2.64] ;  /* 0x0000002e02313981 */ /* 0x020564000c1e1900 */
[----:B-12---:R-:W-:Y:S02]  /*56b0*/  @!P3 IMAD.U32 R49, RZ, RZ, UR4 ;  /* 0x00000004ff31be24 */ /* 0x006fe4000f8e00ff */
.L_x_85:
[----:B------:R-:W-:Y:S05]  /*56c0*/  @!P4 BRA `(.L_x_86) ;  /* 0x000000000020c947 */ /* 0x000fea0003800000 */
[----:B------:R-:W-:Y:S04]  /*56d0*/  ISETP.NE.U32.AND P3, PT, R80, RZ, PT ;  /* 0x000000ff5000720c */ /* 0x000fe80003f65070 */
[----:B------:R-:W-:Y:S11]  /*56e0*/  ISETP.NE.AND.EX P3, PT, R81, RZ, PT, P3 ;  /* 0x000000ff5100720c */ /* 0x000ff60003f65330 */
[----:B------:R-:W-:Y:S02]  /*56f0*/  @!UPT UIADD3 URZ, UPT, UPT, URZ, URZ, URZ ;  /* 0x000000fffffff290 */ /* 0x000fe4000fffe0ff */
[----:B------:R-:W1:Y:S01]  /*5700*/  @P3 LDC.64 R2, c[0x0][0x8a8] ;  /* 0x00022a00ff023b82 */ /* 0x000e620000000a00 */
[----:B------:R-:W-:Y:S04]  /*5710*/  @P3 IMAD R0, R82, UR36, RZ ;  /* 0x0000002452003c24 */ /* 0x000fe8000f8e02ff */
[----:B-1----:R-:W-:Y:S05]  /*5720*/  @P3 IMAD.WIDE R2, R0, 0x4, R2 ;  /* 0x0000000400023825 */ /* 0x002fea00078e0202 */
[----:B-----5:R1:W5:Y:S02]  /*5730*/  @P3 LDG.E R47, desc[UR46][R2.64] ;  /* 0x0000002e022f3981 */ /* 0x020364000c1e1900 */
[----:B-1----:R-:W2:Y:S02]  /*5740*/  @!P3 LDC R47, c[0x0][0x8a0] ;  /* 0x00022800ff2fbb82 */ /* 0x002ea40000000800 */
.L_x_86:
[----:B-----5:R-:W-:Y:S01]  /*5750*/  FSETP.NEU.AND P3, PT, R49, RZ, PT ;  /* 0x000000ff3100720b */ /* 0x020fe20003f6d000 */
[----:B------:R-:W-:Y:S01]  /*5760*/  IMAD.SHL.U32 R66, R92, 0x2, RZ ;  /* 0x000000025c427824 */ /* 0x000fe200078e00ff */
[----:B------:R-:W-:Y:S01]  /*5770*/  SEL R4, RZ, 0xffffffff, P2 ;  /* 0xffffffffff047807 */ /* 0x000fe20001000000 */
[----:B------:R-:W-:Y:S01]  /*5780*/  BSSY B1, `(.L_x_87) ;  /* 0x0000042000017945 */ /* 0x000fe20003800000 */
[----:B------:R-:W-:Y:S01]  /*5790*/  @P1 LOP3.LUT P2, RZ, R88, 0xff, RZ, 0xc0, !PT ;  /* 0x000000ff58ff1812 */ /* 0x000fe2000784c0ff */
[----:B------:R-:W-:Y:S01]  /*57a0*/  VIADD R107, R66, UR48 ;  /* 0x00000030426b7c36 */ /* 0x000fe20008000000 */
[----:B------:R-:W-:Y:S01]  /*57b0*/  @P1 SEL R0, RZ, 0xffffffff, P3 ;  /* 0xffffffffff001807 */ /* 0x000fe20001800000 */
[----:B------:R-:W-:Y:S01]  /*57c0*/  IMAD.MOV.U32 R67, RZ, RZ, 0x1 ;  /* 0x00000001ff437424 */ /* 0x000fe200078e00ff */
[----:B------:R-:W-:Y:S01]  /*57d0*/  LOP3.LUT R98, R98, 0x1, RZ, 0x3c, !PT ;  /* 0x0000000162627812 */ /* 0x000fe200078e3cff */
[----:B------:R-:W-:Y:S01]  /*57e0*/  IMAD.MOV.U32 R65, RZ, RZ, RZ ;  /* 0x000000ffff417224 */ /* 0x000fe200078e00ff */
[----:B------:R-:W-:Y:S02]  /*57f0*/  @P0 SEL R0, R4, R0, !P2 ;  /* 0x0000000004000207 */ /* 0x000fe40005000000 */
[----:B------:R-:W-:Y:S02]  /*5800*/  CS2R R78, SRZ ;  /* 0x00000000004e7805 */ /* 0x000fe4000001ff00 */
[----:B------:R-:W-:Y:S02]  /*5810*/  LEA R64, R46, UR48, 0x3 ;  /* 0x000000302e407c11 */ /* 0x000fe4000f8e18ff */
[----:B------:R-:W-:Y:S02]  /*5820*/  CS2R R76, SRZ ;  /* 0x00000000004c7805 */ /* 0x000fe4000001ff00 */
[----:B------:R-:W-:Y:S02]  /*5830*/  @P1 LOP3.LUT R0, R0, 0x1, RZ, 0xc0, !PT ;  /* 0x0000000100001812 */ /* 0x000fe400078ec0ff */
[----:B------:R-:W-:Y:S02]  /*5840*/  CS2R R70, SRZ ;  /* 0x0000000000467805 */ /* 0x000fe4000001ff00 */
[----:B------:R-:W-:Y:S02]  /*5850*/  SHF.L.U32 R2, R97, 0x1f, RZ ;  /* 0x0000001f61027819 */ /* 0x000fe400000006ff */
[----:B------:R-:W-:Y:S02]  /*5860*/  CS2R R68, SRZ ;  /* 0x0000000000447805 */ /* 0x000fe4000001ff00 */
[----:B------:R-:W-:Y:S02]  /*5870*/  ISETP.NE.U32.OR P6, PT, R0, 0x1, !P1 ;  /* 0x000000010000780c */ /* 0x000fe40004fc5470 */
[----:B------:R-:W-:Y:S02]  /*5880*/  CS2R R62, SRZ ;  /* 0x00000000003e7805 */ /* 0x000fe4000001ff00 */
[----:B------:R-:W-:Y:S02]  /*5890*/  PLOP3.LUT P2, PT, PT, PT, UP1, 0x80, 0x8 ;  /* 0x000000000008781c */ /* 0x000fe40003f4f018 */
[----:B------:R-:W-:Y:S02]  /*58a0*/  CS2R R60, SRZ ;  /* 0x00000000003c7805 */ /* 0x000fe4000001ff00 */
[----:B------:R-:W-:Y:S02]  /*58b0*/  LOP3.LUT P4, R103, R88, 0xff, RZ, 0xc0, !PT ;  /* 0x000000ff58677812 */ /* 0x000fe4000788c0ff */
[----:B------:R-:W-:Y:S02]  /*58c0*/  CS2R R58, SRZ ;  /* 0x00000000003a7805 */ /* 0x000fe4000001ff00 */
[----:B------:R-:W-:Y:S02]  /*58d0*/  SEL R3, RZ, 0xffffffff, P3 ;  /* 0xffffffffff037807 */ /* 0x000fe40001800000 */
[----:B------:R-:W-:Y:S02]  /*58e0*/  CS2R R56, SRZ ;  /* 0x0000000000387805 */ /* 0x000fe4000001ff00 */
[----:B------:R-:W-:Y:S01]  /*58f0*/  LEA.HI R48, R46, R46, RZ, 0x1 ;  /* 0x0000002e2e307211 */ /* 0x000fe200078f08ff */
[----:B------:R-:W-:Y:S01]  /*5900*/  VIADD R108, R107, 0x400 ;  /* 0x000004006b6c7836 */ /* 0x000fe20000000000 */
[----:B------:R-:W-:Y:S01]  /*5910*/  P2R R105, PR, RZ, 0x40 ;  /* 0x00000040ff697803 */ /* 0x000fe20000000000 */
[----:B------:R-:W-:Y:S01]  /*5920*/  IMAD.IADD R106, R99, 0x1, R107 ;  /* 0x00000001636a7824 */ /* 0x000fe200078e026b */
[----:B------:R-:W-:Y:S02]  /*5930*/  @P6 SHF.L.U32 R0, R98, 0x1f, RZ ;  /* 0x0000001f62006819 */ /* 0x000fe400000006ff */
[----:B------:R-:W-:Y:S02]  /*5940*/  @P2 SEL R3, R4, R3, !P4 ;  /* 0x0000000304032207 */ /* 0x000fe40006000000 */
[----:B------:R1:W3:Y:S02]  /*5950*/  @P6 SYNCS.PHASECHK.TRANS64.TRYWAIT P1, [UR48+0x30], R0 ;  /* 0x00003000ff0065a7 */ /* 0x0002e40008021130 */
[----:B------:R-:W-:Y:S04]  /*5960*/  LOP3.LUT R3, R3, 0x1, RZ, 0xc0, !PT ;  /* 0x0000000103037812 */ /* 0x000fe800078ec0ff */
[----:B------:R-:W-:Y:S04]  /*5970*/  ISETP.NE.U32.AND P5, PT, R3, 0x1, PT ;  /* 0x000000010300780c */ /* 0x000fe80003fa5070 */
[----:B------:R-:W-:Y:S01]  /*5980*/  P2R R72, PR, RZ, 0x20 ;  /* 0x00000020ff487803 */ /* 0x000fe20000000000 */
[----:B------:R4:W2:Y:S01]  /*5990*/  SYNCS.PHASECHK.TRANS64.TRYWAIT P0, [R64+URZ+0x90], R2 ;  /* 0x00009002400075a7 */ /* 0x0008a200080011ff */
[----:B-1----:R-:W-:Y:S02]  /*59a0*/  SHF.R.U32.HI R0, RZ, 0x1, R48 ;  /* 0x00000001ff007819 */ /* 0x002fe40000011630 */
[----:B------:R-:W-:Y:S03]  /*59b0*/  LOP3.LUT R48, R48, 0xffe, RZ, 0xc0, !PT ;  /* 0x00000ffe30307812 */ /* 0x000fe600078ec0ff */
[----:B------:R-:W-:Y:S02]  /*59c0*/  IMAD R0, R0, 0xc0, R36 ;  /* 0x000000c000007824 */ /* 0x000fe400078e0224 */
[----:B------:R-:W-:Y:S04]  /*59d0*/  IMAD.IADD R48, R46, 0x1, -R48 ;  /* 0x000000012e307824 */ /* 0x000fe800078e0a30 */
[----:B------:R-:W-:Y:S01]  /*59e0*/  IMAD R48, R48, 0x100000, R0 ;  /* 0x0010000030307824 */ /* 0x000fe200078e0200 */
[----:B---3--:R-:W-:Y:S01]  /*59f0*/  @P6 SEL R67, RZ, 0x1, !P1 ;  /* 0x00000001ff436807 */ /* 0x008fe20004800000 */
[----:B----4-:R-:W-:Y:S06]  /*5a00*/  @!P6 BRA `(.L_x_88) ;  /* 0x000000000064e947 */ /* 0x010fec0003800000 */
[----:B------:R-:W-:Y:S01]  /*5a10*/  @P5 IMAD R5, R100, 0x2, R108 ;  /* 0x0000000264055824 */ /* 0x000fe200078e026c */
[----:B------:R-:W-:Y:S01]  /*5a20*/  ISETP.NE.AND P1, PT, R67, RZ, PT ;  /* 0x000000ff4300720c */ /* 0x000fe20003f25270 */
[----:B------:R-:W-:Y:S01]  /*5a30*/  IMAD.MOV.U32 R78, RZ, RZ, RZ ;  /* 0x000000ffff4e7224 */ /* 0x000fe200078e00ff */
[----:B------:R-:W-:Y:S01]  /*5a40*/  BSSY B0, `(.L_x_89) ;  /* 0x000000d000007945 */ /* 0x000fe20003800000 */
[----:B------:R-:W-:Y:S01]  /*5a50*/  @P5 IMAD.IADD R4, R99, 0x1, R5 ;  /* 0x0000000163045824 */ /* 0x000fe200078e0205 */
[----:B------:R-:W-:Y:S02]  /*5a60*/  CS2R R70, SRZ ;  /* 0x0000000000467805 */ /* 0x000fe4000001ff00 */
[----:B------:R-:W-:Y:S02]  /*5a70*/  CS2R R68, SRZ ;  /* 0x0000000000447805 */ /* 0x000fe4000001ff00 */
[----:B------:R-:W-:Y:S02]  /*5a80*/  CS2R R76, SRZ ;  /* 0x00000000004c7805 */ /* 0x000fe4000001ff00 */
[----:B------:R-:W-:Y:S02]  /*5a90*/  CS2R R58, SRZ ;  /* 0x00000000003a7805 */ /* 0x000fe4000001ff00 */
[----:B------:R-:W-:Y:S02]  /*5aa0*/  CS2R R56, SRZ ;  /* 0x0000000000387805 */ /* 0x000fe4000001ff00 */
[----:B------:R-:W-:Y:S02]  /*5ab0*/  CS2R R62, SRZ ;  /* 0x00000000003e7805 */ /* 0x000fe4000001ff00 */
[----:B------:R-:W-:Y:S01]  /*5ac0*/  CS2R R60, SRZ ;  /* 0x00000000003c7805 */ /* 0x000fe2000001ff00 */
[----:B------:R-:W-:Y:S06]  /*5ad0*/  @P1 BRA `(.L_x_90) ;  /* 0x00000000000c1947 */ /* 0x000fec0003800000 */
[----:B------:R-:W-:Y:S04]  /*5ae0*/  SHF.L.U32 R3, R98, 0x1f, RZ ;  /* 0x0000001f62037819 */ /* 0x000fe800000006ff */
[----:B------:R-:W1:Y:S02]  /*5af0*/  SYNCS.PHASECHK.TRANS64.TRYWAIT P1, [UR48+0x30], R3 ;  /* 0x00003003ff0075a7 */ /* 0x000e640008021130 */
[----:B-1----:R-:W-:Y:S05]  /*5b00*/  @!P1 BRA `(.L_x_91) ;  /* 0x0000003000309947 */ /* 0x002fea0003800000 */
.L_x_90:
[----:B------:R-:W-:Y:S05]  /*5b10*/  BSYNC B0 ;  /* 0x0000000000007941 */ /* 0x000fea0003800000 */
.L_x_89:
[----:B------:R-:W-:Y:S01]  /*5b20*/  ISETP.NE.AND P1, PT, R72, RZ, PT ;  /* 0x000000ff4800720c */ /* 0x000fe20003f25270 */
[----:B------:R-:W-:Y:S11]  /*5b30*/  HFMA2 R65, -RZ, RZ, 0, 5.9604644775390625e-08 ;  /* 0x00000001ff417431 */ /* 0x000ff600000001ff */
[----:B------:R-:W-:Y:S01]  /*5b40*/  @!UPT UIADD3 URZ, UPT, UPT, URZ, URZ, URZ ;  /* 0x000000fffffff290 */ /* 0x000fe2000fffe0ff */
[----:B------:R-:W-:Y:S05]  /*5b50*/  @P1 WARPSYNC.ALL ;  /* 0x0000000000001948 */ /* 0x000fea0003800000 */
[----:B------:R3:W4:Y:S04]  /*5b60*/  @P1 LDSM.16.M88.4 R68, [R5] ;  /* 0x000000000544183b */ /* 0x0007280000000200 */
[----:B------:R3:W1:Y:S04]  /*5b70*/  @P1 LDSM.16.M88.4 R76, [R4] ;  /* 0x00000000044c183b */ /* 0x0006680000000200 */
[----:B------:R3:W1:Y:S04]  /*5b80*/  @P1 LDSM.16.M88.4 R56, [R66+UR48+0x400] ;  /* 0x000400304238183b */ /* 0x0006680008000200 */
[----:B------:R3:W1:Y:S02]  /*5b90*/  @P1 LDSM.16.M88.4 R60, [R106+0x400] ;  /* 0x000400006a3c183b */ /* 0x0006640000000200 */
.L_x_88:
[----:B------:R-:W-:Y:S05]  /*5ba0*/  BSYNC B1 ;  /* 0x0000000000017941 */ /* 0x000fea0003800000 */
.L_x_87:
[----:B-1----:R-:W-:Y:S04]  /*5bb0*/  SHF.R.U32.HI R0, RZ, 0x15, R48 ;  /* 0x00000015ff007819 */ /* 0x002fe80000011630 */
[----:B------:R-:W-:Y:S01]  /*5bc0*/  LOP3.LUT P1, RZ, R0, 0x3, R93, 0x48, !PT ;  /* 0x0000000300ff7812 */ /* 0x000fe2000782485d */
[----:B------:R-:W-:Y:S01]  /*5bd0*/  @!UPT UIADD3 URZ, UPT, UPT, URZ, URZ, URZ ;  /* 0x000000fffffff290 */ /* 0x000fe2000fffe0ff */
[----:B--2---:R-:W-:Y:S11]  /*5be0*/  @P0 BRA `(.L_x_92) ;  /* 0x0000000000080947 */ /* 0x004ff60003800000 */
[----:B------:R-:W1:Y:S02]  /*5bf0*/  SYNCS.PHASECHK.TRANS64.TRYWAIT P0, [R64+URZ+0x90], R2 ;  /* 0x00009002400075a7 */ /* 0x000e6400080011ff */
[----:B-1----:R-:W-:Y:S05]  /*5c00*/  @!P0 BRA `(.L_x_93) ;  /* 0x0000003000088947 */ /* 0x002fea0003800000 */
.L_x_92:
[----:B------:R-:W-:Y:S05]  /*5c10*/  @!P1 BRA `(.L_x_94) ;  /* 0x0000000000409947 */ /* 0x000fea0003800000 */
[----:B------:R-:W3:Y:S01]  /*5c20*/  LDCU.64 UR8, c[0x4][0x70] ;  /* 0x01000e00ff0877ac */ /* 0x000ee20008000a00 */
[----:B------:R-:W-:Y:S01]  /*5c30*/  MOV R3, 0x0 ;  /* 0x0000000000037802 */ /* 0x000fe20000000f00 */
[----:B------:R-:W-:Y:S02]  /*5c40*/  HFMA2 R12, -RZ, RZ, 0, 5.9604644775390625e-08 ;  /* 0x00000001ff0c7431 */ /* 0x000fe400000001ff */
[----:B------:R-:W-:Y:S02]  /*5c50*/  IMAD.MOV.U32 R8, RZ, RZ, 0x192 ;  /* 0x00000192ff087424 */ /* 0x000fe400078e00ff */
[----:B------:R-:W-:Y:S01]  /*5c60*/  IMAD.MOV.U32 R13, RZ, RZ, RZ ;  /* 0x000000ffff0d7224 */ /* 0x000fe200078e00ff */
[----:B------:R-:W2:Y:S01]  /*5c70*/  LDCU.64 UR6, c[0x4][0x78] ;  /* 0x01000f00ff0677ac */ /* 0x000ea20008000a00 */
[----:B-1----:R-:W1:Y:S01]  /*5c80*/  LDC.64 R2, c[0x4][R3] ;  /* 0x0100000003027b82 */ /* 0x002e620000000a00 */
[----:B------:R-:W5:Y:S01]  /*5c90*/  LDCU.64 UR4, c[0x4][0x10] ;  /* 0x01000200ff0477ac */ /* 0x000f620008000a00 */
[----:B---3--:R-:W-:Y:S01]  /*5ca0*/  MOV R5, UR9 ;  /* 0x0000000900057c02 */ /* 0x008fe20008000f00 */
[----:B------:R-:W-:Y:S01]  /*5cb0*/  IMAD.U32 R4, RZ, RZ, UR8 ;  /* 0x00000008ff047e24 */ /* 0x000fe2000f8e00ff */
[----:B--2---:R-:W-:Y:S01]  /*5cc0*/  MOV R7, UR7 ;  /* 0x0000000700077c02 */ /* 0x004fe20008000f00 */
[----:B------:R-:W-:Y:S01]  /*5cd0*/  IMAD.U32 R6, RZ, RZ, UR6 ;  /* 0x00000006ff067e24 */ /* 0x000fe2000f8e00ff */
[----:B-----5:R-:W-:Y:S01]  /*5ce0*/  MOV R11, UR5 ;  /* 0x00000005000b7c02 */ /* 0x020fe20008000f00 */
[----:B------:R-:W-:Y:S02]  /*5cf0*/  IMAD.U32 R10, RZ, RZ, UR4 ;  /* 0x00000004ff0a7e24 */ /* 0x000fe4000f8e00ff */
[----:B------:R-:W-:Y:S07]  /*5d00*/  LEPC R20, `(.L_x_94) ;  /* 0x000000001014794e */ /* 0x000fee0000000000 */
[----:B-1--4-:R-:W-:Y:S05]  /*5d10*/  CALL.ABS.NOINC R2 ;  /* 0x0000000002007343 */ /* 0x012fea0003c00000 */
.L_x_94:
[----:B------:R-:W-:Y:S01]  /*5d20*/  SHF.L.U32 R50, R56, 0x10, RZ ;  /* 0x0000001038327819 */ /* 0x000fe200000006ff */
[----:B------:R-:W-:Y:S05]  /*5d30*/  WARPSYNC.ALL ;  /* 0x0000000000007948 */ /* 0x000fea0003800000 */
[----:B------:R-:W-:Y:S01]  /*5d40*/  R2UR UR4, R48 ;  /* 0x00000000300472ca */ /* 0x000fe200000e0000 */
[----:B------:R-:W-:Y:S01]  /*5d50*/  BSSY.RECONVERGENT B0, `(.L_x_95) ;  /* 0x000008b000007945 */ /* 0x000fe20003800200 */
[----:B------:R-:W-:Y:S02]  /*5d60*/  LOP3.LUT R51, R56, 0xffff0000, RZ, 0xc0, !PT ;  /* 0xffff000038337812 */ /* 0x000fe400078ec0ff */
[----:B------:R-:W-:Y:S02]  /*5d70*/  SHF.L.U32 R52, R57, 0x10, RZ ;  /* 0x0000001039347819 */ /* 0x000fe400000006ff */
[----:B------:R-:W-:Y:S02]  /*5d80*/  SHF.L.U32 R73, R100, 0x1, RZ ;  /* 0x0000000164497819 */ /* 0x000fe400000006ff */
[----:B------:R-:W-:Y:S02]  /*5d90*/  ISETP.NE.AND P0, PT, R101, RZ, PT ;  /* 0x000000ff6500720c */ /* 0x000fe40003f05270 */
[----:B------:R-:W-:Y:S03]  /*5da0*/  IADD3 R108, PT, PT, R108, R73, RZ ;  /* 0x000000496c6c7210 */ /* 0x000fe60007ffe0ff */
[----:B---3--:R-:W2:Y:S01]  /*5db0*/  LDTM.16dp256bit.x8 R4, tmem[UR4] ;  /* 0x00000004000479ee */ /* 0x008ea200081a0000 */
[----:B------:R-:W-:Y:S01]  /*5dc0*/  IADD3 R109, PT, PT, R99, R108, RZ ;  /* 0x0000006c636d7210 */ /* 0x000fe20007ffe0ff */
[C---:B--2---:R-:W-:Y:S01]  /*5dd0*/  FMUL R0, R47.reuse, R4 ;  /* 0x000000042f007220 */ /* 0x044fe20000400000 */
[C---:B-1----:R-:W-:Y:S01]  /*5de0*/  FMUL R2, R47.reuse, R5 ;  /* 0x000000052f027220 */ /* 0x042fe20000400000 */
[C---:B------:R-:W-:Y:S01]  /*5df0*/  FMUL R4, R47.reuse, R8 ;  /* 0x000000082f047220 */ /* 0x040fe20000400000 */
[C---:B------:R-:W-:Y:S01]  /*5e00*/  FMUL R3, R47.reuse, R6 ;  /* 0x000000062f037220 */ /* 0x040fe20000400000 */
[C---:B------:R-:W-:Y:S01]  /*5e10*/  FMUL R5, R47.reuse, R9 ;  /* 0x000000092f057220 */ /* 0x040fe20000400000 */
[C---:B------:R-:W-:Y:S01]  /*5e20*/  FMUL R8, R47.reuse, R12 ;  /* 0x0000000c2f087220 */ /* 0x040fe20000400000 */
[C---:B------:R-:W-:Y:S01]  /*5e30*/  FMUL R6, R47.reuse, R10 ;  /* 0x0000000a2f067220 */ /* 0x040fe20000400000 */
[C---:B------:R-:W-:Y:S01]  /*5e40*/  FMUL R9, R47.reuse, R13 ;  /* 0x0000000d2f097220 */ /* 0x040fe20000400000 */
[----:B------:R-:W-:Y:S01]  /*5e50*/  FMUL R12, R47, R16 ;  /* 0x000000102f0c7220 */ /* 0x000fe20000400000 */
[----:B------:R-:W-:Y:S01]  /*5e60*/  FFMA R0, R49, R50, R0 ;  /* 0x0000003231007223 */ /* 0x000fe20000000000 */
[C---:B------:R-:W-:Y:S01]  /*5e70*/  FMUL R10, R47.reuse, R14 ;  /* 0x0000000e2f0a7220 */ /* 0x040fe20000400000 */
[C---:B------:R-:W-:Y:S01]  /*5e80*/  FMUL R13, R47.reuse, R17 ;  /* 0x000000112f0d7220 */ /* 0x040fe20000400000 */
[----:B------:R-:W-:Y:S01]  /*5e90*/  FMUL R16, R47, R20 ;  /* 0x000000142f107220 */ /* 0x000fe20000400000 */
[----:B------:R-:W-:Y:S01]  /*5ea0*/  FFMA R2, R49, R51, R2 ;  /* 0x0000003331027223 */ /* 0x000fe20000000002 */
[C---:B------:R-:W-:Y:S01]  /*5eb0*/  FMUL R14, R47.reuse, R18 ;  /* 0x000000122f0e7220 */ /* 0x040fe20000400000 */
[C---:B------:R-:W-:Y:S01]  /*5ec0*/  FMUL R17, R47.reuse, R21 ;  /* 0x000000152f117220 */ /* 0x040fe20000400000 */
[C---:B------:R-:W-:Y:S01]  /*5ed0*/  FMUL R20, R47.reuse, R24 ;  /* 0x000000182f147220 */ /* 0x040fe20000400000 */
[C---:B------:R-:W-:Y:S01]  /*5ee0*/  FMUL R18, R47.reuse, R22 ;  /* 0x000000162f127220 */ /* 0x040fe20000400000 */
[C---:B------:R-:W-:Y:S01]  /*5ef0*/  FMUL R21, R47.reuse, R25 ;  /* 0x000000192f157220 */ /* 0x040fe20000400000 */
[C---:B------:R-:W-:Y:S01]  /*5f00*/  FMUL R24, R47.reuse, R28 ;  /* 0x0000001c2f187220 */ /* 0x040fe20000400000 */
[C---:B------:R-:W-:Y:S01]  /*5f10*/  FMUL R22, R47.reuse, R26 ;  /* 0x0000001a2f167220 */ /* 0x040fe20000400000 */
[C---:B------:R-:W-:Y:S01]  /*5f20*/  FMUL R25, R47.reuse, R29 ;  /* 0x0000001d2f197220 */ /* 0x040fe20000400000 */
[----:B------:R-:W-:Y:S01]  /*5f30*/  FMUL R28, R47, R32 ;  /* 0x000000202f1c7220 */ /* 0x000fe20000400000 */
[----:B------:R-:W-:Y:S01]  /*5f40*/  LOP3.LUT R32, R57, 0xffff0000, RZ, 0xc0, !PT ;  /* 0xffff000039207812 */ /* 0x000fe200078ec0ff */
[C---:B------:R-:W-:Y:S01]  /*5f50*/  FMUL R26, R47.reuse, R30 ;  /* 0x0000001e2f1a7220 */ /* 0x040fe20000400000 */
[----:B------:R-:W-:Y:S01]  /*5f60*/  FMUL R29, R47, R33 ;  /* 0x000000212f1d7220 */ /* 0x000fe20000400000 */
[----:B------:R-:W-:Y:S01]  /*5f70*/  SHF.L.U32 R33, R58, 0x10, RZ ;  /* 0x000000103a217819 */ /* 0x000fe200000006ff */
[----:B------:R-:W-:Y:S01]  /*5f80*/  FFMA R3, R49, R52, R3 ;  /* 0x0000003431037223 */ /* 0x000fe20000000003 */
[----:B------:R-:W-:Y:S01]  /*5f90*/  F2FP.BF16.F32.PACK_AB R52, R2, R0 ;  /* 0x000000000234723e */ /* 0x000fe200000010ff */
[----:B------:R-:W-:Y:S01]  /*5fa0*/  FMUL R7, R47, R7 ;  /* 0x000000072f077220 */ /* 0x000fe20000400000 */
[----:B------:R-:W-:Y:S01]  /*5fb0*/  SHF.L.U32 R0, R59, 0x10, RZ ;  /* 0x000000103b007819 */ /* 0x000fe200000006ff */
[----:B------:R-:W-:Y:S01]  /*5fc0*/  FMUL R30, R47, R34 ;  /* 0x000000222f1e7220 */ /* 0x000fe20000400000 */
[----:B------:R-:W-:Y:S01]  /*5fd0*/  LOP3.LUT R34, R58, 0xffff0000, RZ, 0xc0, !PT ;  /* 0xffff00003a227812 */ /* 0x000fe200078ec0ff */
[----:B------:R-:W-:Y:S01]  /*5fe0*/  FFMA R7, R49, R32, R7 ;  /* 0x0000002031077223 */ /* 0x000fe20000000007 */
[----:B------:R-:W-:Y:S01]  /*5ff0*/  LOP3.LUT R2, R59, 0xffff0000, RZ, 0xc0, !PT ;  /* 0xffff00003b027812 */ /* 0x000fe200078ec0ff */
[----:B------:R-:W-:Y:S01]  /*6000*/  FFMA R4, R49, R33, R4 ;  /* 0x0000002131047223 */ /* 0x000fe20000000004 */
[----:B------:R-:W-:Y:S01]  /*6010*/  FMUL R11, R47, R11 ;  /* 0x0000000b2f0b7220 */ /* 0x000fe20000400000 */
[----:B------:R-:W-:Y:S01]  /*6020*/  FFMA R5, R49, R34, R5 ;  /* 0x0000002231057223 */ /* 0x000fe20000000005 */
[----:B------:R-:W-:Y:S01]  /*6030*/  F2FP.BF16.F32.PACK_AB R53, R7, R3 ;  /* 0x000000030735723e */ /* 0x000fe200000010ff */
[C---:B------:R-:W-:Y:S01]  /*6040*/  FFMA R6, R49.reuse, R0, R6 ;  /* 0x0000000031067223 */ /* 0x040fe20000000006 */
[C---:B------:R-:W-:Y:S01]  /*6050*/  SHF.L.U32 R0, R60.reuse, 0x10, RZ ;  /* 0x000000103c007819 */ /* 0x040fe200000006ff */
[----:B------:R-:W-:Y:S01]  /*6060*/  FFMA R11, R49, R2, R11 ;  /* 0x00000002310b7223 */ /* 0x000fe2000000000b */
[----:B------:R-:W-:Y:S01]  /*6070*/  LOP3.LUT R2, R60, 0xffff0000, RZ, 0xc0, !PT ;  /* 0xffff00003c027812 */ /* 0x000fe200078ec0ff */
[----:B------:R-:W-:Y:S01]  /*6080*/  FMUL R15, R47, R15 ;  /* 0x0000000f2f0f7220 */ /* 0x000fe20000400000 */
[----:B------:R-:W-:Y:S01]  /*6090*/  SHF.L.U32 R3, R61, 0x10, RZ ;  /* 0x000000103d037819 */ /* 0x000fe200000006ff */
[----:B------:R-:W-:Y:S01]  /*60a0*/  FFMA R8, R49, R0, R8 ;  /* 0x0000000031087223 */ /* 0x000fe20000000008 */
[----:B------:R-:W-:Y:S01]  /*60b0*/  LOP3.LUT R0, R61, 0xffff0000, RZ, 0xc0, !PT ;  /* 0xffff00003d007812 */ /* 0x000fe200078ec0ff */
[C---:B------:R-:W-:Y:S01]  /*60c0*/  FFMA R9, R49.reuse, R2, R9 ;  /* 0x0000000231097223 */ /* 0x040fe20000000009 */
[C---:B------:R-:W-:Y:S01]  /*60d0*/  SHF.L.U32 R2, R62.reuse, 0x10, RZ ;  /* 0x000000103e027819 */ /* 0x040fe200000006ff */
[----:B------:R-:W-:Y:S01]  /*60e0*/  FFMA R10, R49, R3, R10 ;  /* 0x00000003310a7223 */ /* 0x000fe2000000000a */
[----:B------:R-:W-:Y:S01]  /*60f0*/  SHF.L.U32 R3, R63, 0x10, RZ ;  /* 0x000000103f037819 */ /* 0x000fe200000006ff */
[C---:B------:R-:W-:Y:S01]  /*6100*/  FFMA R15, R49.reuse, R0, R15 ;  /* 0x00000000310f7223 */ /* 0x040fe2000000000f */
[----:B------:R-:W-:Y:S01]  /*6110*/  LOP3.LUT R0, R62, 0xffff0000, RZ, 0xc0, !PT ;  /* 0xffff00003e007812 */ /* 0x000fe200078ec0ff */
[----:B------:R-:W-:Y:S01]  /*6120*/  FFMA R12, R49, R2, R12 ;  /* 0x00000002310c7223 */ /* 0x000fe2000000000c */
[C---:B----4-:R-:W-:Y:S01]  /*6130*/  SHF.L.U32 R2, R68.reuse, 0x10, RZ ;  /* 0x0000001044027819 */ /* 0x050fe200000006ff */
[----:B------:R-:W-:Y:S01]  /*6140*/  FMUL R19, R47, R19 ;  /* 0x000000132f137220 */ /* 0x000fe20000400000 */
[----:B------:R-:W-:Y:S01]  /*6150*/  F2FP.BF16.F32.PACK_AB R54, R5, R4 ;  /* 0x000000040536723e */ /* 0x000fe200000010ff */
[----:B------:R-:W-:Y:S01]  /*6160*/  FFMA R13, R49, R0, R13 ;  /* 0x00000000310d7223 */ /* 0x000fe2000000000d */
[----:B------:R-:W-:Y:S01]  /*6170*/  LOP3.LUT R0, R63, 0xffff0000, RZ, 0xc0, !PT ;  /* 0xffff00003f007812 */ /* 0x000fe200078ec0ff */
[----:B------:R-:W-:Y:S01]  /*6180*/  FFMA R14, R49, R3, R14 ;  /* 0x00000003310e7223 */ /* 0x000fe2000000000e */
[----:B------:R-:W-:Y:S01]  /*6190*/  LOP3.LUT R3, R68, 0xffff0000, RZ, 0xc0, !PT ;  /* 0xffff000044037812 */ /* 0x000fe200078ec0ff */
[----:B------:R-:W-:Y:S01]  /*61a0*/  FMUL R23, R47, R23 ;  /* 0x000000172f177220 */ /* 0x000fe20000400000 */
[----:B------:R-:W-:Y:S01]  /*61b0*/  F2FP.BF16.F32.PACK_AB R55, R11, R6 ;  /* 0x000000060b37723e */ /* 0x000fe200000010ff */
[----:B------:R-:W-:Y:S01]  /*61c0*/  FFMA R19, R49, R0, R19 ;  /* 0x0000000031137223 */ /* 0x000fe20000000013 */
[----:B------:R-:W-:Y:S01]  /*61d0*/  SHF.L.U32 R0, R69, 0x10, RZ ;  /* 0x0000001045007819 */ /* 0x000fe200000006ff */
[----:B------:R-:W-:Y:S01]  /*61e0*/  FFMA R16, R49, R2, R16 ;  /* 0x0000000231107223 */ /* 0x000fe20000000010 */
[----:B------:R-:W-:Y:S01]  /*61f0*/  LOP3.LUT R2, R69, 0xffff0000, RZ, 0xc0, !PT ;  /* 0xffff000045027812 */ /* 0x000fe200078ec0ff */
[----:B------:R-:W-:Y:S01]  /*6200*/  FFMA R17, R49, R3, R17 ;  /* 0x0000000331117223 */ /* 0x000fe20000000011 */
[----:B------:R-:W-:Y:S01]  /*6210*/  SHF.L.U32 R3, R71, 0x10, RZ ;  /* 0x0000001047037819 */ /* 0x000fe200000006ff */
        /* <DEDUP_REMOVED lines=15> */
[C---:B------:R-:W-:Y:S01]  /*6310*/  SHF.L.U32 R2, R78.reuse, 0x10, RZ ;  /* 0x000000104e027819 */ /* 0x040fe200000006ff */
[----:B------:R-:W-:Y:S01]  /*6320*/  FMUL R31, R47, R31 ;  /* 0x0000001f2f1f7220 */ /* 0x000fe20000400000 */
[----:B------:R-:W-:Y:S01]  /*6330*/  F2FP.BF16.F32.PACK_AB R8, R9, R8 ;  /* 0x000000080908723e */ /* 0x000fe200000010ff */
[----:B------:R1:W-:Y:S01]  /*6340*/  STSM.16.M88.4 [R107+0x400], R52 ;  /* 0x000400346b007844 */ /* 0x0003e20000000200 */
        /* <DEDUP_REMOVED lines=8> */
[----:B------:R-:W-:Y:S01]  /*63d0*/  LOP3.LUT R0, R79, 0xffff0000, RZ, 0xc0, !PT ;  /* 0xffff00004f007812 */ /* 0x000fe200078ec0ff */
[----:B------:R-:W-:Y:S01]  /*63e0*/  FFMA R28, R49, R2, R28 ;  /* 0x00000002311c7223 */ /* 0x000fe2000000001c */
[----:B------:R-:W-:Y:S01]  /*63f0*/  F2FP.BF16.F32.PACK_AB R11, R19, R14 ;  /* 0x0000000e130b723e */ /* 0x000fe200000010ff */
[----:B------:R-:W-:Y:S01]  /*6400*/  FFMA R29, R49, R3, R29 ;  /* 0x00000003311d7223 */ /* 0x000fe2000000001d */
[----:B------:R-:W-:Y:S01]  /*6410*/  F2FP.BF16.F32.PACK_AB R16, R17, R16 ;  /* 0x000000101110723e */ /* 0x000fe200000010ff */
[----:B------:R-:W-:Y:S01]  /*6420*/  FFMA R30, R49, R4, R30 ;  /* 0x00000004311e7223 */ /* 0x000fe2000000001e */
[----:B------:R-:W-:Y:S01]  /*6430*/  F2FP.BF16.F32.PACK_AB R17, R23, R18 ;  /* 0x000000121711723e */ /* 0x000fe200000010ff */
[----:B------:R1:W-:Y:S01]  /*6440*/  STSM.16.M88.4 [R106+0x400], R8 ;  /* 0x000400086a007844 */ /* 0x0003e20000000200 */
[----:B------:R-:W-:Y:S01]  /*6450*/  FFMA R35, R49, R0, R35 ;  /* 0x0000000031237223 */ /* 0x000fe20000000023 */
[----:B------:R-:W-:Y:S02]  /*6460*/  F2FP.BF16.F32.PACK_AB R18, R21, R20 ;  /* 0x000000141512723e */ /* 0x000fe400000010ff */
[----:B------:R-:W-:Y:S02]  /*6470*/  F2FP.BF16.F32.PACK_AB R19, R27, R22 ;  /* 0x000000161b13723e */ /* 0x000fe400000010ff */
[----:B------:R-:W-:Y:S02]  /*6480*/  F2FP.BF16.F32.PACK_AB R24, R25, R24 ;  /* 0x000000181918723e */ /* 0x000fe400000010ff */
[----:B------:R-:W-:Y:S01]  /*6490*/  F2FP.BF16.F32.PACK_AB R25, R31, R26 ;  /* 0x0000001a1f19723e */ /* 0x000fe200000010ff */
[----:B------:R1:W-:Y:S01]  /*64a0*/  STSM.16.M88.4 [R108], R16 ;  /* 0x000000106c007844 */ /* 0x0003e20000000200 */
[----:B------:R-:W-:Y:S02]  /*64b0*/  F2FP.BF16.F32.PACK_AB R26, R29, R28 ;  /* 0x0000001c1d1a723e */ /* 0x000fe400000010ff */
[----:B------:R-:W-:Y:S05]  /*64c0*/  F2FP.BF16.F32.PACK_AB R27, R35, R30 ;  /* 0x0000001e231b723e */ /* 0x000fea00000010ff */
[----:B------:R1:W-:Y:S01]  /*64d0*/  STSM.16.M88.4 [R109], R24 ;  /* 0x000000186d007844 */ /* 0x0003e20000000200 */
[----:B------:R-:W-:Y:S01]  /*64e0*/  @!PT LDS RZ, [RZ] ;  /* 0x00000000fffff984 */ /* 0x000fe20000000800 */
[----:B------:R-:W-:Y:S01]  /*64f0*/  @!PT LDS RZ, [RZ] ;  /* 0x00000000fffff984 */ /* 0x000fe20000000800 */
[----:B------:R-:W-:Y:S01]  /*6500*/  @!PT LDS RZ, [RZ] ;  /* 0x00000000fffff984 */ /* 0x000fe20000000800 */
[----:B------:R-:W-:Y:S01]  /*6510*/  @!PT LDS RZ, [RZ] ;  /* 0x00000000fffff984 */ /* 0x000fe20000000800 */
[----:B------:R2:W-:Y:S07]  /*6520*/  MEMBAR.ALL.CTA ;  /* 0x0000000000007992 */ /* 0x0005ee0000008000 */
[----:B--2---:R-:W2:Y:S02]  /*6530*/  FENCE.VIEW.ASYNC.S ;  /* 0x00000000000073c6 */ /* 0x004ea40000000000 */
[----:B--2---:R-:W-:Y:S06]  /*6540*/  BAR.SYNC.DEFER_BLOCKING 0x1, 0x80 ;  /* 0x0042000000007b1d */ /* 0x004fec0000010000 */
[----:B------:R-:W-:Y:S05]  /*6550*/  @P0 BRA `(.L_x_96) ;  /* 0x0000000000280947 */ /* 0x000fea0003800000 */
[----:B------:R-:W-:Y:S02]  /*6560*/  UIADD3 UR4, UPT, UPT, UR48, 0x400, URZ ;  /* 0x0000040030047890 */ /* 0x000fe4000fffe0ff */
[----:B------:R-:W-:Y:S01]  /*6570*/  UIADD3 UR6, UP0, UPT, UR52, 0x680, URZ ;  /* 0x0000068034067890 */ /* 0x000fe2000ff1e0ff */
[----:B------:R-:W-:Y:S03]  /*6580*/  UMOV UR43, UR36 ;  /* 0x00000024002b7c82 */ /* 0x000fe60008000000 */
[----:B------:R-:W-:Y:S01]  /*6590*/  MOV R94, UR4 ;  /* 0x00000004005e7c02 */ /* 0x000fe20008000f00 */
[----:B------:R-:W-:Y:S03]  /*65a0*/  UIADD3.X UR7, UPT, UPT, URZ, UR53, URZ, UP0, !UPT ;  /* 0x00000035ff077290 */ /* 0x000fe600087fe4ff */
[----:B------:R-:W-:Y:S11]  /*65b0*/  R2UR UR40, R94 ;  /* 0x000000005e2872ca */ /* 0x000ff600000e0000 */
[----:B------:R-:W-:Y:S02]  /*65c0*/  @!UPT UIADD3 URZ, UPT, UPT, URZ, URZ, URZ ;  /* 0x000000fffffff290 */ /* 0x000fe4000fffe0ff */
[----:B------:R2:W-:Y:S01]  /*65d0*/  UTMASTG.3D [UR40], [UR6] ;  /* 0x00000028060073b5 */ /* 0x0005e20008010000 */
[----:B------:R0:W-:Y:S01]  /*65e0*/  UTMACMDFLUSH ;  /* 0x00000000000079b7 */ /* 0x0001e20000000000 */
[----:B--2---:R-:W-:Y:S04]  /*65f0*/  DEPBAR.LE SB0, 0x1 ;  /* 0x000080400000791a */ /* 0x004fe80000000000 */
.L_x_96:
[----:B------:R-:W-:Y:S05]  /*6600*/  BSYNC.RECONVERGENT B0 ;  /* 0x0000000000007941 */ /* 0x000fea0003800200 */
.L_x_95:
[----:B------:R-:W-:Y:S01]  /*6610*/  BAR.SYNC.DEFER_BLOCKING 0x1, 0x80 ;  /* 0x0042000000007b1d */ /* 0x000fe20000010000 */
[----:B------:R-:W-:Y:S01]  /*6620*/  ISETP.NE.AND P1, PT, R105, RZ, PT ;  /* 0x000000ff6900720c */ /* 0x000fe20003f25270 */
[----:B------:R-:W-:Y:S01]  /*6630*/  UIADD3 UR4, UPT, UPT, UR50, -0x1, URZ ;  /* 0xffffffff32047890 */ /* 0x000fe2000fffe0ff */
[----:B------:R-:W-:Y:S03]  /*6640*/  LEA R2, R65, UR48, 0x3 ;  /* 0x0000003041027c11 */ /* 0x000fe6000f8e18ff */
[----:B------:R-:W-:Y:S08]  /*6650*/  UISETP.GT.U32.AND UP0, UPT, UR4, -0x3, UPT ;  /* 0xfffffffd0400788c */ /* 0x000ff0000bf04070 */
[----:B------:R-:W-:Y:S01]  /*6660*/  @P1 SHF.L.U32 R3, R98, 0x1f, RZ ;  /* 0x0000001f62031819 */ /* 0x000fe200000006ff */
[----:B------:R-:W-:Y:S06]  /*6670*/  BRA.U UP0, `(.L_x_97) ;  /* 0x0000000100247547 */ /* 0x000fec000b800000 */
[----:B------:R-:W-:Y:S01]  /*6680*/  IMAD.U32 R4, RZ, RZ, UR49 ;  /* 0x00000031ff047e24 */ /* 0x000fe2000f8e00ff */
[----:B------:R-:W-:Y:S01]  /*6690*/  MOV R0, UR37 ;  /* 0x0000002500007c02 */ /* 0x000fe20008000f00 */
[----:B------:R-:W-:Y:S03]  /*66a0*/  UIADD3 UR49, UPT, UPT, UR49, 0x1, URZ ;  /* 0x0000000131317890 */ /* 0x000fe6000fffe0ff */
[----:B------:R-:W-:Y:S01]  /*66b0*/  @P1 LEA R4, R4, UR48, 0x3 ;  /* 0x0000003004041c11 */ /* 0x000fe2000f8e18ff */
[----:B------:R-:W-:Y:S04]  /*66c0*/  UISETP.NE.AND UP0, UPT, UR49, 0x3, UPT ;  /* 0x000000033100788c */ /* 0x000fe8000bf05270 */
[----:B------:R-:W-:Y:S01]  /*66d0*/  @P1 VIADD R4, R4, 0x48 ;  /* 0x0000004804041836 */ /* 0x000fe20000000000 */
[----:B------:R-:W-:Y:S04]  /*66e0*/  USEL UR49, UR49, URZ, UP0 ;  /* 0x000000ff31317287 */ /* 0x000fe80008000000 */
[----:B------:R-:W-:Y:S04]  /*66f0*/  @P1 PRMT R0, R0, 0x654, R4 ;  /* 0x0000065400001816 */ /* 0x000fe80000000004 */
[----:B------:R2:W-:Y:S04]  /*6700*/  @P1 SYNCS.ARRIVE.TRANS64.RED.A1T0 RZ, [R0+URZ], RZ ;  /* 0x000000ff00ff19a7 */ /* 0x0005e800081004ff */
.L_x_97:
[----:B------:R-:W3:Y:S01]  /*6710*/  @P1 SYNCS.PHASECHK.TRANS64.TRYWAIT P0, [R2+URZ+0x30], R3 ;  /* 0x00003003020015a7 */ /* 0x000ee200080011ff */
[----:B------:R-:W-:Y:S01]  /*6720*/  BSSY B1, `(.L_x_98) ;  /* 0x0000017000017945 */ /* 0x000fe20003800000 */
[----:B---3--:R-:W-:Y:S03]  /*6730*/  @P1 SEL R67, RZ, 0x1, !P0 ;  /* 0x00000001ff431807 */ /* 0x008fe60004000000 */
[----:B------:R-:W-:Y:S05]  /*6740*/  @!P1 BRA `(.L_x_99) ;  /* 0x0000000000509947 */ /* 0x000fea0003800000 */
[----:B------:R-:W-:Y:S01]  /*6750*/  ISETP.NE.AND P1, PT, R72, RZ, PT ;  /* 0x000000ff4800720c */ /* 0x000fe20003f25270 */
[----:B------:R-:W-:Y:S01]  /*6760*/  BSSY B0, `(.L_x_100) ;  /* 0x000000a000007945 */ /* 0x000fe20003800000 */
[----:B------:R-:W-:Y:S11]  /*6770*/  ISETP.NE.AND P0, PT, R67, RZ, PT ;  /* 0x000000ff4300720c */ /* 0x000ff60003f05270 */
[----:B------:R-:W-:Y:S04]  /*6780*/  @P1 IMAD R5, R65, 0x2000, R66 ;  /* 0x0000200041051824 */ /* 0x000fe800078e0242 */
[----:B------:R-:W-:Y:S05]  /*6790*/  @P1 VIADD R4, R5, UR48 ;  /* 0x0000003005041c36 */ /* 0x000fea0008000000 */
[----:B------:R-:W-:Y:S01]  /*67a0*/  @P1 IADD3 R3, PT, PT, R73, R4, RZ ;  /* 0x0000000449031210 */ /* 0x000fe20007ffe0ff */
[----:B------:R-:W-:Y:S01]  /*67b0*/  @P1 IMAD.IADD R4, R99, 0x1, R4 ;  /* 0x0000000163041824 */ /* 0x000fe200078e0204 */
[----:B------:R-:W-:Y:S06]  /*67c0*/  @P0 BRA `(.L_x_101) ;  /* 0x00000000000c0947 */ /* 0x000fec0003800000 */
[----:B--2---:R-:W-:Y:S04]  /*67d0*/  SHF.L.U32 R0, R98, 0x1f, RZ ;  /* 0x0000001f62007819 */ /* 0x004fe800000006ff */
[----:B------:R-:W2:Y:S02]  /*67e0*/  SYNCS.PHASECHK.TRANS64.TRYWAIT P0, [R2+URZ+0x30], R0 ;  /* 0x00003000020075a7 */ /* 0x000ea400080011ff */
[----:B--2---:R-:W-:Y:S05]  /*67f0*/  @!P0 BRA `(.L_x_102) ;  /* 0x0000002400208947 */ /* 0x004fea0003800000 */
.L_x_101:
[----:B------:R-:W-:Y:S05]  /*6800*/  BSYNC B0 ;  /* 0x0000000000007941 */ /* 0x000fea0003800000 */
.L_x_100:
[----:B------:R-:W-:Y:S02]  /*6810*/  ISETP.NE.AND P0, PT, R72, RZ, PT ;  /* 0x000000ff4800720c */ /* 0x000fe40003f05270 */
[----:B------:R-:W-:Y:S11]  /*6820*/  IADD3 R65, PT, PT, R65, 0x1, RZ ;  /* 0x0000000141417810 */ /* 0x000ff60007ffe0ff */
[----:B--2---:R-:W-:Y:S01]  /*6830*/  @P0 IMAD.IADD R0, R99, 0x1, R3 ;  /* 0x0000000163000824 */ /* 0x004fe200078e0203 */
[----:B------:R-:W-:Y:S05]  /*6840*/  @P0 WARPSYNC.ALL ;  /* 0x0000000000000948 */ /* 0x000fea0003800000 */
[----:B------:R3:W4:Y:S04]  /*6850*/  @P0 LDSM.16.M88.4 R56, [R5+UR48+0x400] ;  /* 0x000400300538083b */ /* 0x0007280008000200 */
[----:B------:R3:W2:Y:S04]  /*6860*/  @P0 LDSM.16.M88.4 R60, [R4+0x400] ;  /* 0x00040000043c083b */ /* 0x0006a80000000200 */
[----:B------:R3:W1:Y:S04]  /*6870*/  @P0 LDSM.16.M88.4 R68, [R3+0x400] ;  /* 0x000400000344083b */ /* 0x0006680000000200 */
[----:B------:R3:W1:Y:S02]  /*6880*/  @P0 LDSM.16.M88.4 R76, [R0+0x400] ;  /* 0x00040000004c083b */ /* 0x0006640000000200 */
.L_x_99:
[----:B------:R-:W-:Y:S05]  /*6890*/  BSYNC B1 ;  /* 0x0000000000017941 */ /* 0x000fea0003800000 */
.L_x_98:
[----:B--23--:R-:W-:Y:S05]  /*68a0*/  VIADD R0, R48, 0x40 ;  /* 0x0000004030007836 */ /* 0x00cfea0000000000 */
[----:B------:R-:W-:Y:S04]  /*68b0*/  SHF.R.U32.HI R0, RZ, 0x15, R0 ;  /* 0x00000015ff007819 */ /* 0x000fe80000011600 */
[----:B------:R-:W-:Y:S11]  /*68c0*/  LOP3.LUT P0, RZ, R0, 0x3, R93, 0x48, !PT ;  /* 0x0000000300ff7812 */ /* 0x000ff6000780485d */
[----:B------:R-:W-:Y:S02]  /*68d0*/  @!UPT UIADD3 URZ, UPT, UPT, URZ, URZ, URZ ;  /* 0x000000fffffff290 */ /* 0x000fe4000fffe0ff */
[----:B------:R-:W-:Y:S05]  /*68e0*/  @!P0 BRA `(.L_x_103) ;  /* 0x0000000000408947 */ /* 0x000fea0003800000 */
[----:B------:R-:W2:Y:S01]  /*68f0*/  LDCU.64 UR8, c[0x4][0x70] ;  /* 0x01000e00ff0877ac */ /* 0x000ea20008000a00 */
[----:B------:R-:W-:Y:S01]  /*6900*/  MOV R3, 0x0 ;  /* 0x0000000000037802 */ /* 0x000fe20000000f00 */
[----:B------:R-:W-:Y:S02]  /*6910*/  HFMA2 R12, -RZ, RZ, 0, 5.9604644775390625e-08 ;  /* 0x00000001ff0c7431 */ /* 0x000fe400000001ff */
[----:B-1----:R-:W-:Y:S02]  /*6920*/  IMAD.MOV.U32 R8, RZ, RZ, 0x192 ;  /* 0x00000192ff087424 */ /* 0x002fe400078e00ff */
[----:B------:R-:W-:Y:S01]  /*6930*/  IMAD.MOV.U32 R13, RZ, RZ, RZ ;  /* 0x000000ffff0d7224 */ /* 0x000fe200078e00ff */
[----:B------:R-:W1:Y:S01]  /*6940*/  LDCU.64 UR6, c[0x4][0x78] ;  /* 0x01000f00ff0677ac */ /* 0x000e620008000a00 */
[----:B------:R-:W3:Y:S01]  /*6950*/  LDC.64 R2, c[0x4][R3] ;  /* 0x0100000003027b82 */ /* 0x000ee20000000a00 */
[----:B------:R-:W5:Y:S01]  /*6960*/  LDCU.64 UR4, c[0x4][0x10] ;  /* 0x01000200ff0477ac */ /* 0x000f620008000a00 */
[----:B--2---:R-:W-:Y:S01]  /*6970*/  MOV R5, UR9 ;  /* 0x0000000900057c02 */ /* 0x004fe20008000f00 */
[----:B------:R-:W-:Y:S01]  /*6980*/  IMAD.U32 R4, RZ, RZ, UR8 ;  /* 0x00000008ff047e24 */ /* 0x000fe2000f8e00ff */
[----:B-1----:R-:W-:Y:S01]  /*6990*/  MOV R7, UR7 ;  /* 0x0000000700077c02 */ /* 0x002fe20008000f00 */
[----:B------:R-:W-:Y:S01]  /*69a0*/  IMAD.U32 R6, RZ, RZ, UR6 ;  /* 0x00000006ff067e24 */ /* 0x000fe2000f8e00ff */
[----:B-----5:R-:W-:Y:S01]  /*69b0*/  MOV R11, UR5 ;  /* 0x00000005000b7c02 */ /* 0x020fe20008000f00 */
[----:B------:R-:W-:Y:S02]  /*69c0*/  IMAD.U32 R10, RZ, RZ, UR4 ;  /* 0x00000004ff0a7e24 */ /* 0x000fe4000f8e00ff */
[----:B------:R-:W-:Y:S07]  /*69d0*/  LEPC R20, `(.L_x_103) ;  /* 0x000000001014794e */ /* 0x000fee0000000000 */
[----:B---34-:R-:W-:Y:S05]  /*69e0*/  CALL.ABS.NOINC R2 ;  /* 0x0000000002007343 */ /* 0x018fea0003c00000 */
.L_x_103:
[----:B----4-:R-:W-:Y:S01]  /*69f0*/  SHF.L.U32 R50, R56, 0x10, RZ ;  /* 0x0000001038327819 */ /* 0x010fe200000006ff */
[----:B------:R-:W-:Y:S05]  /*6a00*/  WARPSYNC.ALL ;  /* 0x0000000000007948 */ /* 0x000fea0003800000 */
[----:B------:R-:W-:Y:S01]  /*6a10*/  R2UR UR4, R48 ;  /* 0x00000000300472ca */ /* 0x000fe200000e0000 */
[----:B------:R-:W-:Y:S01]  /*6a20*/  BSSY.RECONVERGENT B0, `(.L_x_104) ;  /* 0x0000087000007945 */ /* 0x000fe20003800200 */
[----:B------:R-:W-:Y:S02]  /*6a30*/  LOP3.LUT R51, R56, 0xffff0000, RZ, 0xc0, !PT ;  /* 0xffff000038337812 */ /* 0x000fe400078ec0ff */
[----:B-1----:R-:W-:Y:S02]  /*6a40*/  SHF.L.U32 R52, R57, 0x10, RZ ;  /* 0x0000001039347819 */ /* 0x002fe400000006ff */
[----:B------:R-:W-:Y:S07]  /*6a50*/  ISETP.NE.AND P0, PT, R101, RZ, PT ;  /* 0x000000ff6500720c */ /* 0x000fee0003f05270 */
[----:B------:R-:W1:Y:S02]  /*6a60*/  LDTM.16dp256bit.x8 R4, tmem[UR4+0x40] ;  /* 0x00004004000479ee */ /* 0x000e6400081a0000 */
[C---:B-1----:R-:W-:Y:S01]  /*6a70*/  FMUL R0, R47.reuse, R4 ;  /* 0x000000042f007220 */ /* 0x042fe20000400000 */
        /* <DEDUP_REMOVED lines=87> */
[----:B------:R-:W-:Y:S01]  /*6ff0*/  LOP3.LUT R5, R79, 0xffff0000, RZ, 0xc0, !PT ;  /* 0xffff00004f057812 */ /* 0x000fe200078ec0ff */
[----:B------:R-:W-:Y:S01]  /*7000*/  FFMA R25, R49, R0, R25 ;  /* 0x0000000031197223 */ /* 0x000fe20000000019 */
[----:B------:R-:W-:Y:S01]  /*7010*/  LOP3.LUT R0, R77, 0xffff0000, RZ, 0xc0, !PT ;  /* 0xffff00004d007812 */ /* 0x000fe200078ec0ff */
[----:B------:R-:W-:Y:S01]  /*7020*/  FFMA R26, R49, R3, R26 ;  /* 0x00000003311a7223 */ /* 0x000fe2000000001a */
[----:B------:R-:W-:Y:S01]  /*7030*/  LOP3.LUT R3, R78, 0xffff0000, RZ, 0xc0, !PT ;  /* 0xffff00004e037812 */ /* 0x000fe200078ec0ff */
[----:B------:R-:W-:Y:S01]  /*7040*/  FMUL R35, R47, R35 ;  /* 0x000000232f237220 */ /* 0x000fe20000400000 */
[----:B------:R-:W-:Y:S01]  /*7050*/  F2FP.BF16.F32.PACK_AB R9, R15, R10 ;  /* 0x0000000a0f09723e */ /* 0x000fe200000010ff */
[----:B------:R-:W-:Y:S01]  /*7060*/  FFMA R31, R49, R0, R31 ;  /* 0x00000000311f7223 */ /* 0x000fe2000000001f */
[----:B------:R-:W-:Y:S01]  /*7070*/  F2FP.BF16.F32.PACK_AB R10, R13, R12 ;  /* 0x0000000c0d0a723e */ /* 0x000fe200000010ff */
        /* <DEDUP_REMOVED lines=12> */
[----:B------:R1:W-:Y:S01]  /*7140*/  STSM.16.M88.4 [R108+0x2000], R16 ;  /* 0x002000106c007844 */ /* 0x0003e20000000200 */
[----:B------:R-:W-:Y:S02]  /*7150*/  F2FP.BF16.F32.PACK_AB R26, R29, R28 ;  /* 0x0000001c1d1a723e */ /* 0x000fe400000010ff */
[----:B------:R-:W-:Y:S05]  /*7160*/  F2FP.BF16.F32.PACK_AB R27, R35, R30 ;  /* 0x0000001e231b723e */ /* 0x000fea00000010ff */
[----:B------:R1:W-:Y:S01]  /*7170*/  STSM.16.M88.4 [R109+0x2000], R24 ;  /* 0x002000186d007844 */ /* 0x0003e20000000200 */
        /* <DEDUP_REMOVED lines=8> */
[----:B------:R-:W-:Y:S02]  /*7200*/  UIADD3 UR8, UP0, UPT, UR52, 0x680, URZ ;  /* 0x0000068034087890 */ /* 0x000fe4000ff1e0ff */
[----:B------:R-:W-:Y:S02]  /*7210*/  UIADD3 UR5, UPT, UPT, UR41, 0x40, URZ ;  /* 0x0000004029057890 */ /* 0x000fe4000fffe0ff */
[----:B------:R-:W-:Y:S02]  /*7220*/  UIADD3 UR4, UPT, UPT, UR48, 0x2400, URZ ;  /* 0x0000240030047890 */ /* 0x000fe4000fffe0ff */
[----:B------:R-:W-:Y:S01]  /*7230*/  UIADD3.X UR9, UPT, UPT, URZ, UR53, URZ, UP0, !UPT ;  /* 0x00000035ff097290 */ /* 0x000fe200087fe4ff */
[----:B------:R-:W-:Y:S01]  /*7240*/  UMOV UR6, UR42 ;  /* 0x0000002a00067c82 */ /* 0x000fe20008000000 */
[----:B------:R-:W-:Y:S07]  /*7250*/  UMOV UR7, UR36 ;  /* 0x0000002400077c82 */ /* 0x000fee0008000000 */
[----:B------:R2:W-:Y:S01]  /*7260*/  UTMASTG.3D [UR4], [UR8] ;  /* 0x00000004080073b5 */ /* 0x0005e20008010000 */
[----:B------:R0:W-:Y:S01]  /*7270*/  UTMACMDFLUSH ;  /* 0x00000000000079b7 */ /* 0x0001e20000000000 */
[----:B--2---:R-:W-:Y:S04]  /*7280*/  DEPBAR.LE SB0, 0x1 ;  /* 0x000080400000791a */ /* 0x004fe80000000000 */
.L_x_105:
[----:B------:R-:W-:Y:S05]  /*7290*/  BSYNC.RECONVERGENT B0 ;  /* 0x0000000000007941 */ /* 0x000fea0003800200 */
.L_x_104:
[----:B------:R-:W-:Y:S01]  /*72a0*/  BAR.SYNC.DEFER_BLOCKING 0x1, 0x80 ;  /* 0x0042000000007b1d */ /* 0x000fe20000010000 */
[----:B------:R-:W-:Y:S01]  /*72b0*/  ISETP.NE.AND P1, PT, R105, RZ, PT ;  /* 0x000000ff6900720c */ /* 0x000fe20003f25270 */
[----:B------:R-:W-:Y:S01]  /*72c0*/  UISETP.GT.U32.AND UP0, UPT, UR50, -0x3, UPT ;  /* 0xfffffffd3200788c */ /* 0x000fe2000bf04070 */
[----:B------:R-:W-:Y:S11]  /*72d0*/  LEA R4, R65, UR48, 0x3 ;  /* 0x0000003041047c11 */ /* 0x000ff6000f8e18ff */
        /* <DEDUP_REMOVED lines=11> */
.L_x_106:
        /* <DEDUP_REMOVED lines=15> */
.L_x_110:
[----:B------:R-:W-:Y:S05]  /*7480*/  BSYNC B0 ;  /* 0x0000000000007941 */ /* 0x000fea0003800000 */
.L_x_109:
[----:B------:R-:W-:Y:S11]  /*7490*/  ISETP.NE.AND P0, PT, R72, RZ, PT ;  /* 0x000000ff4800720c */ /* 0x000ff60003f05270 */
[----:B------:R-:W-:Y:S02]  /*74a0*/  @!UPT UIADD3 URZ, UPT, UPT, URZ, URZ, URZ ;  /* 0x000000fffffff290 */ /* 0x000fe4000fffe0ff */
[----:B--2---:R-:W-:Y:S01]  /*74b0*/  @P0 IADD3 R0, PT, PT, R99, R73, RZ ;  /* 0x0000004963000210 */ /* 0x004fe20007ffe0ff */
[----:B------:R-:W-:Y:S05]  /*74c0*/  @P0 WARPSYNC.ALL ;  /* 0x0000000000000948 */ /* 0x000fea0003800000 */
[----:B------:R3:W4:Y:S04]  /*74d0*/  @P0 LDSM.16.M88.4 R56, [R65+UR48+0x400] ;  /* 0x000400304138083b */ /* 0x0007280008000200 */
[----:B------:R3:W2:Y:S04]  /*74e0*/  @P0 LDSM.16.M88.4 R60, [R2+0x400] ;  /* 0x00040000023c083b */ /* 0x0006a80000000200 */
[----:B------:R3:W1:Y:S04]  /*74f0*/  @P0 LDSM.16.M88.4 R68, [R73+0x400] ;  /* 0x000400004944083b */ /* 0x0006680000000200 */
[----:B------:R3:W1:Y:S02]  /*7500*/  @P0 LDSM.16.M88.4 R76, [R0+0x400] ;  /* 0x00040000004c083b */ /* 0x0006640000000200 */
.L_x_108:
[----:B------:R-:W-:Y:S05]  /*7510*/  BSYNC B1 ;  /* 0x0000000000017941 */ /* 0x000fea0003800000 */
.L_x_107:
        /* <DEDUP_REMOVED lines=21> */
.L_x_112:
[----:B------:R-:W-:Y:S01]  /*7670*/  ISETP.NE.AND P0, PT, R101, RZ, PT ;  /* 0x000000ff6500720c */ /* 0x000fe20003f05270 */
[----:B------:R-:W-:Y:S05]  /*7680*/  WARPSYNC.ALL ;  /* 0x0000000000007948 */ /* 0x000fea0003800000 */
[----:B------:R-:W-:Y:S01]  /*7690*/  R2UR UR4, R48 ;  /* 0x00000000300472ca */ /* 0x000fe200000e0000 */
[----:B------:R-:W-:Y:S01]  /*76a0*/  BSSY.RECONVERGENT B0, `(.L_x_113) ;  /* 0x000008c000007945 */ /* 0x000fe20003800200 */
[C---:B----4-:R-:W-:Y:S02]  /*76b0*/  SHF.L.U32 R0, R56.reuse, 0x10, RZ ;  /* 0x0000001038007819 */ /* 0x050fe400000006ff */
[----:B------:R-:W-:Y:S02]  /*76c0*/  LOP3.LUT R2, R56, 0xffff0000, RZ, 0xc0, !PT ;  /* 0xffff000038027812 */ /* 0x000fe400078ec0ff */
[C---:B------:R-:W-:Y:S02]  /*76d0*/  SHF.L.U32 R3, R57.reuse, 0x10, RZ ;  /* 0x0000001039037819 */ /* 0x040fe400000006ff */
[----:B------:R-:W-:Y:S02]  /*76e0*/  LOP3.LUT R48, R57, 0xffff0000, RZ, 0xc0, !PT ;  /* 0xffff000039307812 */ /* 0x000fe400078ec0ff */
[C---:B------:R-:W-:Y:S02]  /*76f0*/  SHF.L.U32 R50, R58.reuse, 0x10, RZ ;  /* 0x000000103a327819 */ /* 0x040fe400000006ff */
[----:B------:R-:W-:Y:S01]  /*7700*/  LOP3.LUT R51, R58, 0xffff0000, RZ, 0xc0, !PT ;  /* 0xffff00003a337812 */ /* 0x000fe200078ec0ff */
[----:B-1----:R-:W1:Y:S01]  /*7710*/  LDTM.16dp256bit.x8 R4, tmem[UR4+0x80] ;  /* 0x00008004000479ee */ /* 0x002e6200081a0000 */
[C---:B------:R-:W-:Y:S01]  /*7720*/  SHF.L.U32 R52, R59.reuse, 0x10, RZ ;  /* 0x000000103b347819 */ /* 0x040fe200000006ff */
[----:B------:R-:W-:Y:S01]  /*7730*/  NOP ;  /* 0x0000000000007918 */ /* 0x000fe20000000000 */
[----:B------:R-:W-:Y:S02]  /*7740*/  LOP3.LUT R53, R59, 0xffff0000, RZ, 0xc0, !PT ;  /* 0xffff00003b357812 */ /* 0x000fe400078ec0ff */
[----:B------:R-:W-:Y:S02]  /*7750*/  R2UR UR5, R64 ;  /* 0x00000000400572ca */ /* 0x000fe400000e0000 */
[C---:B------:R-:W-:Y:S02]  /*7760*/  SHF.L.U32 R54, R60.reuse, 0x10, RZ ;  /* 0x000000103c367819 */ /* 0x040fe400000006ff */
[----:B------:R-:W-:Y:S02]  /*7770*/  LOP3.LUT R55, R60, 0xffff0000, RZ, 0xc0, !PT ;  /* 0xffff00003c377812 */ /* 0x000fe400078ec0ff */
[C---:B------:R-:W-:Y:S02]  /*7780*/  SHF.L.U32 R56, R61.reuse, 0x10, RZ ;  /* 0x000000103d387819 */ /* 0x040fe400000006ff */
[----:B------:R-:W-:Y:S02]  /*7790*/  LOP3.LUT R57, R61, 0xffff0000, RZ, 0xc0, !PT ;  /* 0xffff00003d397812 */ /* 0x000fe400078ec0ff */
[C---:B------:R-:W-:Y:S02]  /*77a0*/  SHF.L.U32 R58, R62.reuse, 0x10, RZ ;  /* 0x000000103e3a7819 */ /* 0x040fe400000006ff */
[----:B------:R-:W-:Y:S01]  /*77b0*/  LOP3.LUT R59, R62, 0xffff0000, RZ, 0xc0, !PT ;  /* 0xffff00003e3b7812 */ /* 0x000fe200078ec0ff */
[----:B------:R-:W-:Y:S01]  /*77c0*/  UIADD3 UR5, UPT, UPT, UR5, 0xb0, URZ ;  /* 0x000000b005057890 */ /* 0x000fe2000fffe0ff */
[C---:B------:R-:W-:Y:S02]  /*77d0*/  SHF.L.U32 R60, R63.reuse, 0x10, RZ ;  /* 0x000000103f3c7819 */ /* 0x040fe400000006ff */
[----:B------:R-:W-:Y:S01]  /*77e0*/  LOP3.LUT R61, R63, 0xffff0000, RZ, 0xc0, !PT ;  /* 0xffff00003f3d7812 */ /* 0x000fe200078ec0ff */
[----:B------:R-:W-:Y:S01]  /*77f0*/  UPRMT UR5, UR37, 0x654, UR5 ;  /* 0x0000065425057896 */ /* 0x000fe20008000005 */
[C---:B------:R-:W-:Y:S01]  /*7800*/  SHF.L.U32 R62, R68.reuse, 0x10, RZ ;  /* 0x00000010443e7819 */ /* 0x040fe200000006ff */
[C---:B-1----:R-:W-:Y:S01]  /*7810*/  FMUL R4, R47.reuse, R4 ;  /* 0x000000042f047220 */ /* 0x042fe20000400000 */
[C---:B------:R-:W-:Y:S01]  /*7820*/  FMUL R5, R47.reuse, R5 ;  /* 0x000000052f057220 */ /* 0x040fe20000400000 */
[----:B------:R-:W-:Y:S01]  /*7830*/  FMUL R6, R47, R6 ;  /* 0x000000062f067220 */ /* 0x000fe20000400000 */
[----:B------:R-:W-:Y:S01]  /*7840*/  LOP3.LUT R63, R68, 0xffff0000, RZ, 0xc0, !PT ;  /* 0xffff0000443f7812 */ /* 0x000fe200078ec0ff */
[C---:B------:R-:W-:Y:S01]  /*7850*/  FFMA R4, R49.reuse, R0, R4 ;  /* 0x0000000031047223 */ /* 0x040fe20000000004 */
[----:B------:R-:W-:Y:S01]  /*7860*/  FFMA R5, R49, R2, R5 ;  /* 0x0000000231057223 */ /* 0x000fe20000000005 */
[----:B------:R-:W-:Y:S01]  /*7870*/  SHF.L.U32 R64, R69, 0x10, RZ ;  /* 0x0000001045407819 */ /* 0x000fe200000006ff */
[----:B------:R-:W-:Y:S01]  /*7880*/  SYNCS.ARRIVE.TRANS64.RED.A1T0 RZ, [UR5], RZ ;  /* 0x000000ffffff79a7 */ /* 0x000fe20008100405 */
[----:B------:R-:W-:Y:S01]  /*7890*/  FFMA R6, R49, R3, R6 ;  /* 0x0000000331067223 */ /* 0x000fe20000000006 */
[----:B------:R-:W-:Y:S01]  /*78a0*/  FMUL R7, R47, R7 ;  /* 0x000000072f077220 */ /* 0x000fe20000400000 */
[----:B------:R-:W-:Y:S01]  /*78b0*/  LOP3.LUT R65, R69, 0xffff0000, RZ, 0xc0, !PT ;  /* 0xffff000045417812 */ /* 0x000fe200078ec0ff */
[----:B------:R-:W-:Y:S01]  /*78c0*/  FMUL R8, R47, R8 ;  /* 0x000000082f087220 */ /* 0x000fe20000400000 */
[----:B------:R-:W-:Y:S01]  /*78d0*/  F2FP.BF16.F32.PACK_AB R4, R5, R4 ;  /* 0x000000040504723e */ /* 0x000fe200000010ff */
[----:B------:R-:W-:Y:S01]  /*78e0*/  FFMA R7, R49, R48, R7 ;  /* 0x0000003031077223 */ /* 0x000fe20000000007 */
[----:B------:R-:W-:Y:S01]  /*78f0*/  FMUL R9, R47, R9 ;  /* 0x000000092f097220 */ /* 0x000fe20000400000 */
[----:B------:R-:W-:Y:S01]  /*7900*/  FFMA R8, R49, R50, R8 ;  /* 0x0000003231087223 */ /* 0x000fe20000000008 */
[C---:B------:R-:W-:Y:S01]  /*7910*/  SHF.L.U32 R66, R70.reuse, 0x10, RZ ;  /* 0x0000001046427819 */ /* 0x040fe200000006ff */
[----:B------:R-:W-:Y:S01]  /*7920*/  FMUL R0, R47, R10 ;  /* 0x0000000a2f007220 */ /* 0x000fe20000400000 */
[----:B------:R-:W-:Y:S01]  /*7930*/  F2FP.BF16.F32.PACK_AB R5, R7, R6 ;  /* 0x000000060705723e */ /* 0x000fe200000010ff */
[----:B------:R-:W-:Y:S01]  /*7940*/  FFMA R9, R49, R51, R9 ;  /* 0x0000003331097223 */ /* 0x000fe20000000009 */
[----:B------:R-:W-:Y:S01]  /*7950*/  FMUL R2, R47, R11 ;  /* 0x0000000b2f027220 */ /* 0x000fe20000400000 */
[----:B------:R-:W-:Y:S01]  /*7960*/  FFMA R0, R49, R52, R0 ;  /* 0x0000003431007223 */ /* 0x000fe20000000000 */
[----:B------:R-:W-:Y:S01]  /*7970*/  LOP3.LUT R67, R70, 0xffff0000, RZ, 0xc0, !PT ;  /* 0xffff000046437812 */ /* 0x000fe200078ec0ff */
[----:B------:R-:W-:Y:S01]  /*7980*/  FMUL R3, R47, R12 ;  /* 0x0000000c2f037220 */ /* 0x000fe20000400000 */
[----:B------:R-:W-:Y:S01]  /*7990*/  F2FP.BF16.F32.PACK_AB R6, R9, R8 ;  /* 0x000000080906723e */ /* 0x000fe200000010ff */
[----:B------:R-:W-:Y:S01]  /*79a0*/  FFMA R2, R49, R53, R2 ;  /* 0x0000003531027223 */ /* 0x000fe20000000002 */
[----:B------:R-:W-:Y:S01]  /*79b0*/  FMUL R10, R47, R13 ;  /* 0x0000000d2f0a7220 */ /* 0x000fe20000400000 */
[----:B------:R-:W-:Y:S01]  /*79c0*/  FFMA R3, R49, R54, R3 ;  /* 0x0000003631037223 */ /* 0x000fe20000000003 */
[----:B------:R-:W-:Y:S01]  /*79d0*/  SHF.L.U32 R68, R71, 0x10, RZ ;  /* 0x0000001047447819 */ /* 0x000fe200000006ff */
[----:B------:R-:W-:Y:S01]  /*79e0*/  FMUL R11, R47, R14 ;  /* 0x0000000e2f0b7220 */ /* 0x000fe20000400000 */
[----:B------:R-:W-:Y:S01]  /*79f0*/  F2FP.BF16.F32.PACK_AB R7, R2, R0 ;  /* 0x000000000207723e */ /* 0x000fe200000010ff */
[----:B------:R-:W-:Y:S01]  /*7a00*/  FFMA R10, R49, R55, R10 ;  /* 0x00000037310a7223 */ /* 0x000fe2000000000a */
[----:B------:R-:W-:Y:S01]  /*7a10*/  FMUL R15, R47, R15 ;  /* 0x0000000f2f0f7220 */ /* 0x000fe20000400000 */
[----:B------:R-:W-:Y:S01]  /*7a20*/  FFMA R11, R49, R56, R11 ;  /* 0x00000038310b7223 */ /* 0x000fe2000000000b */
[----:B------:R-:W-:Y:S01]  /*7a30*/  LOP3.LUT R69, R71, 0xffff0000, RZ, 0xc0, !PT ;  /* 0xffff000047457812 */ /* 0x000fe200078ec0ff */
[----:B------:R1:W-:Y:S01]  /*7a40*/  STSM.16.M88.4 [R107+0x4400], R4 ;  /* 0x004400046b007844 */ /* 0x0003e20000000200 */
[----:B------:R-:W-:Y:S01]  /*7a50*/  F2FP.BF16.F32.PACK_AB R8, R10, R3 ;  /* 0x000000030a08723e */ /* 0x000fe200000010ff */
[----:B------:R-:W-:Y:S01]  /*7a60*/  FFMA R15, R49, R57, R15 ;  /* 0x00000039310f7223 */ /* 0x000fe2000000000f */
[C---:B------:R-:W-:Y:S01]  /*7a70*/  FMUL R12, R47.reuse, R16 ;  /* 0x000000102f0c7220 */ /* 0x040fe20000400000 */
[C---:B------:R-:W-:Y:S01]  /*7a80*/  FMUL R13, R47.reuse, R17 ;  /* 0x000000112f0d7220 */ /* 0x040fe20000400000 */
[----:B------:R-:W-:Y:S01]  /*7a90*/  FMUL R14, R47, R18 ;  /* 0x000000122f0e7220 */ /* 0x000fe20000400000 */
[C---:B------:R-:W-:Y:S01]  /*7aa0*/  SHF.L.U32 R70, R76.reuse, 0x10, RZ ;  /* 0x000000104c467819 */ /* 0x040fe200000006ff */
[----:B------:R-:W-:Y:S01]  /*7ab0*/  FFMA R12, R49, R58, R12 ;  /* 0x0000003a310c7223 */ /* 0x000fe2000000000c */
[----:B------:R-:W-:Y:S01]  /*7ac0*/  F2FP.BF16.F32.PACK_AB R9, R15, R11 ;  /* 0x0000000b0f09723e */ /* 0x000fe200000010ff */
[C---:B------:R-:W-:Y:S01]  /*7ad0*/  FFMA R13, R49.reuse, R59, R13 ;  /* 0x0000003b310d7223 */ /* 0x040fe2000000000d */
[----:B------:R-:W-:Y:S01]  /*7ae0*/  FFMA R14, R49, R60, R14 ;  /* 0x0000003c310e7223 */ /* 0x000fe2000000000e */
[C---:B------:R-:W-:Y:S01]  /*7af0*/  FMUL R19, R47.reuse, R19 ;  /* 0x000000132f137220 */ /* 0x040fe20000400000 */
        /* <DEDUP_REMOVED lines=22> */
[----:B------:R-:W-:Y:S01]  /*7c60*/  FFMA R21, R49, R67, R21 ;  /* 0x0000004331157223 */ /* 0x000fe20000000015 */
[C---:B------:R-:W-:Y:S01]  /*7c70*/  FMUL R27, R47.reuse, R27 ;  /* 0x0000001b2f1b7220 */ /* 0x040fe20000400000 */
[C---:B------:R-:W-:Y:S01]  /*7c80*/  FMUL R24, R47.reuse, R28 ;  /* 0x0000001c2f187220 */ /* 0x040fe20000400000 */
[----:B------:R-:W-:Y:S01]  /*7c90*/  FMUL R25, R47, R29 ;  /* 0x0000001d2f197220 */ /* 0x000fe20000400000 */
[----:B------:R-:W-:Y:S01]  /*7ca0*/  FFMA R22, R49, R68, R22 ;  /* 0x0000004431167223 */ /* 0x000fe20000000016 */
[----:B------:R-:W-:Y:S01]  /*7cb0*/  FMUL R26, R47, R30 ;  /* 0x0000001e2f1a7220 */ /* 0x000fe20000400000 */
[----:B------:R-:W-:Y:S01]  /*7cc0*/  FFMA R27, R49, R69, R27 ;  /* 0x00000045311b7223 */ /* 0x000fe2000000001b */
[----:B------:R-:W-:Y:S01]  /*7cd0*/  FMUL R31, R47, R31 ;  /* 0x0000001f2f1f7220 */ /* 0x000fe20000400000 */
[----:B------:R-:W-:Y:S01]  /*7ce0*/  FFMA R24, R49, R70, R24 ;  /* 0x0000004631187223 */ /* 0x000fe20000000018 */
[----:B------:R-:W-:Y:S01]  /*7cf0*/  LOP3.LUT R75, R78, 0xffff0000, RZ, 0xc0, !PT ;  /* 0xffff00004e4b7812 */ /* 0x000fe200078ec0ff */
[----:B------:R-:W-:Y:S01]  /*7d00*/  FMUL R28, R47, R32 ;  /* 0x000000202f1c7220 */ /* 0x000fe20000400000 */
[----:B------:R-:W-:Y:S01]  /*7d10*/  FFMA R25, R49, R71, R25 ;  /* 0x0000004731197223 */ /* 0x000fe20000000019 */
[----:B------:R-:W-:Y:S01]  /*7d20*/  SHF.L.U32 R76, R79, 0x10, RZ ;  /* 0x000000104f4c7819 */ /* 0x000fe200000006ff */
[----:B------:R-:W-:Y:S01]  /*7d30*/  FMUL R29, R47, R33 ;  /* 0x000000212f1d7220 */ /* 0x000fe20000400000 */
[----:B------:R-:W-:Y:S01]  /*7d40*/  FFMA R26, R49, R72, R26 ;  /* 0x00000048311a7223 */ /* 0x000fe2000000001a */
[----:B------:R-:W-:Y:S01]  /*7d50*/  LOP3.LUT R77, R79, 0xffff0000, RZ, 0xc0, !PT ;  /* 0xffff00004f4d7812 */ /* 0x000fe200078ec0ff */
[----:B------:R-:W-:Y:S01]  /*7d60*/  FMUL R30, R47, R34 ;  /* 0x000000222f1e7220 */ /* 0x000fe20000400000 */
[----:B------:R-:W-:Y:S01]  /*7d70*/  FFMA R31, R49, R73, R31 ;  /* 0x00000049311f7223 */ /* 0x000fe2000000001f */
[----:B------:R-:W-:Y:S01]  /*7d80*/  FMUL R35, R47, R35 ;  /* 0x000000232f237220 */ /* 0x000fe20000400000 */
[C---:B------:R-:W-:Y:S01]  /*7d90*/  FFMA R28, R49.reuse, R74, R28 ;  /* 0x0000004a311c7223 */ /* 0x040fe2000000001c */
[C---:B------:R-:W-:Y:S01]  /*7da0*/  FFMA R29, R49.reuse, R75, R29 ;  /* 0x0000004b311d7223 */ /* 0x040fe2000000001d */
[C---:B------:R-:W-:Y:S01]  /*7db0*/  FFMA R30, R49.reuse, R76, R30 ;  /* 0x0000004c311e7223 */ /* 0x040fe2000000001e */
        /* <DEDUP_REMOVED lines=26> */
.L_x_114:
[----:B------:R-:W-:Y:S05]  /*7f60*/  BSYNC.RECONVERGENT B0 ;  /* 0x0000000000007941 */ /* 0x000fea0003800200 */
.L_x_113:
[----:B------:R-:W-:Y:S01]  /*7f70*/  BAR.SYNC.DEFER_BLOCKING 0x1, 0x80 ;  /* 0x0042000000007b1d */ /* 0x000fe20000010000 */
[----:B------:R-:W-:Y:S01]  /*7f80*/  UIADD3 UR4, UPT, UPT, UR50, 0x1, URZ ;  /* 0x0000000132047890 */ /* 0x000fe2000fffe0ff */
[----:B------:R-:W-:Y:S03]  /*7f90*/  IADD3 R46, PT, PT, R46, 0x1, RZ ;  /* 0x000000012e2e7810 */ /* 0x000fe60007ffe0ff */
[----:B------:R-:W-:Y:S09]  /*7fa0*/  UISETP.GT.U32.AND UP0, UPT, UR4, -0x3, UPT ;  /* 0xfffffffd0400788c */ /* 0x000ff2000bf04070 */
[----:B------:R-:W-:Y:S05]  /*7fb0*/  BRA.U UP0, `(.L_x_115) ;  /* 0x0000000100287547 */ /* 0x000fea000b800000 */
[----:B------:R-:W-:Y:S01]  /*7fc0*/  ISETP.NE.AND P0, PT, R105, RZ, PT ;  /* 0x000000ff6900720c */ /* 0x000fe20003f05270 */
[----:B------:R-:W-:Y:S01]  /*7fd0*/  IMAD.U32 R2, RZ, RZ, UR49 ;  /* 0x00000031ff027e24 */ /* 0x000fe2000f8e00ff */
[----:B------:R-:W-:Y:S01]  /*7fe0*/  UIADD3 UR49, UPT, UPT, UR49, 0x1, URZ ;  /* 0x0000000131317890 */ /* 0x000fe2000fffe0ff */
[----:B------:R-:W-:Y:S03]  /*7ff0*/  IMAD.U32 R0, RZ, RZ, UR37 ;  /* 0x00000025ff007e24 */ /* 0x000fe6000f8e00ff */
[----:B------:R-:W-:Y:S04]  /*8000*/  UISETP.NE.AND UP0, UPT, UR49, 0x3, UPT ;  /* 0x000000033100788c */ /* 0x000fe8000bf05270 */
[----:B------:R-:W-:Y:S03]  /*8010*/  USEL UR49, UR49, URZ, UP0 ;  /* 0x000000ff31317287 */ /* 0x000fe60008000000 */
[----:B------:R-:W-:Y:S05]  /*8020*/  @P0 LEA R2, R2, UR48, 0x3 ;  /* 0x0000003002020c11 */ /* 0x000fea000f8e18ff */
[----:B------:R-:W-:Y:S05]  /*8030*/  @P0 VIADD R2, R2, 0x48 ;  /* 0x0000004802020836 */ /* 0x000fea0000000000 */
[----:B------:R-:W-:Y:S04]  /*8040*/  @P0 PRMT R0, R0, 0x654, R2 ;  /* 0x0000065400000816 */ /* 0x000fe80000000002 */
[----:B------:R2:W-:Y:S03]  /*8050*/  @P0 SYNCS.ARRIVE.TRANS64.RED.A1T0 RZ, [R0+URZ], RZ ;  /* 0x000000ff00ff09a7 */ /* 0x0005e600081004ff */
.L_x_115:
[----:B------:R-:W-:Y:S01]  /*8060*/  ISETP.NE.AND P2, PT, R102, RZ, PT ;  /* 0x000000ff6600720c */ /* 0x000fe20003f45270 */
[----:B------:R-:W-:Y:S01]  /*8070*/  UIADD3 UR50, UPT, UPT, UR50, 0x3, URZ ;  /* 0x0000000332327890 */ /* 0x000fe2000fffe0ff */
[----:B------:R-:W-:Y:S01]  /*8080*/  ISETP.NE.AND P0, PT, R104, 0x2, PT ;  /* 0x000000026800780c */ /* 0x000fe20003f05270 */
[----:B------:R-:W-:Y:S01]  /*8090*/  IMAD.IADD R14, R44, 0x1, R86 ;  /* 0x000000012c0e7824 */ /* 0x000fe200078e0256 */
[----:B------:R-:W-:Y:S01]  /*80a0*/  ISETP.NE.AND P1, PT, R46, 0x4, PT ;  /* 0x000000042e00780c */ /* 0x000fe20003f25270 */
[----:B------:R-:W-:Y:S01]  /*80b0*/  IMAD.IADD R15, R45, 0x1, R87 ;  /* 0x000000012d0f7824 */ /* 0x000fe200078e0257 */
[----:B------:R-:W-:Y:S02]  /*80c0*/  SEL R2, RZ, 0x1, P0 ;  /* 0x00000001ff027807 */ /* 0x000fe40000000000 */
[----:B--2---:R-:W-:Y:S02]  /*80d0*/  SEL R0, RZ, 0x1, P1 ;  /* 0x00000001ff007807 */ /* 0x004fe40000800000 */
[----:B------:R-:W-:Y:S02]  /*80e0*/  LOP3.LUT R96, R96, R2, RZ, 0x3c, !PT ;  /* 0x0000000260607212 */ /* 0x000fe400078e3cff */
[----:B------:R-:W-:Y:S02]  /*80f0*/  LOP3.LUT R97, R97, R0, RZ, 0x3c, !PT ;  /* 0x0000000061617212 */ /* 0x000fe400078e3cff */
[----:B------:R-:W-:Y:S02]  /*8100*/  @P2 R2UR UR36, R95 ;  /* 0x000000005f2422ca */ /* 0x000fe400000e0000 */
[----:B------:R-:W-:Y:S02]  /*8110*/  SEL R104, R104, RZ, P0 ;  /* 0x000000ff68687207 */ /* 0x000fe40000000000 */
[----:B------:R-:W-:Y:S01]  /*8120*/  SEL R46, R46, RZ, P1 ;  /* 0x000000ff2e2e7207 */ /* 0x000fe20000800000 */
[----:B------:R-:W-:Y:S10]  /*8130*/  @P2 BRA `(.L_x_116) ;  /* 0xffffffcc00142947 */ /* 0x000ff4000383ffff */
[----:B------:R-:W-:-:S09]  /*8140*/  UISETP.NE.AND UP0, UPT, UR51, URZ, UPT ;  /* 0x000000ff3300728c */ /* 0x000fd2000bf05270 */
[----:B------:R-:W-:Y:S05]  /*8150*/  BRA.U !UP0, `(.L_x_117) ;  /* 0x0000000108487547 */ /* 0x000fea000b800000 */
[----:B------:R-:W2:Y:S02]  /*8160*/  LDCU.64 UR4, c[0x0][0x890] ;  /* 0x00011200ff0477ac */ /* 0x000ea40008000a00 */
[----:B--2---:R-:W-:-:S04]  /*8170*/  UISETP.NE.U32.AND UP0, UPT, UR4, URZ, UPT ;  /* 0x000000ff0400728c */ /* 0x004fc8000bf05070 */
[----:B------:R-:W-:-:S09]  /*8180*/  UISETP.NE.AND.EX UP0, UPT, UR5, URZ, UPT, UP0 ;  /* 0x000000ff0500728c */ /* 0x000fd2000bf05300 */
[----:B------:R-:W-:Y:S05]  /*8190*/  BRA.U UP0, `(.L_x_118) ;  /* 0x00000001000c7547 */ /* 0x000fea000b800000 */
[----:B------:R-:W-:-:S13]  /*81a0*/  FSETP.NEU.AND P0, PT, R49, RZ, PT ;  /* 0x000000ff3100720b */ /* 0x000fda0003f0d000 */
[----:B------:R-:W-:Y:S05]  /*81b0*/  @!P0 EXIT ;  /* 0x000000000000894d */ /* 0x000fea0003800000 */
[----:B------:R-:W-:Y:S05]  /*81c0*/  BRA `(.L_x_117) ;  /* 0x00000000002c7947 */ /* 0x000fea0003800000 */
.L_x_118:
[----:B------:R-:W-:Y:S01]  /*81d0*/  ISETP.NE.AND P0, PT, R103, RZ, PT ;  /* 0x000000ff6700720c */ /* 0x000fe20003f05270 */
[----:B------:R-:W-:-:S12]  /*81e0*/  BSSY.RECONVERGENT B0, `(.L_x_117) ;  /* 0x0000009000007945 */ /* 0x000fd80003800200 */
[----:B------:R-:W-:Y:S05]  /*81f0*/  @P0 BRA `(.L_x_119) ;  /* 0x0000000000140947 */ /* 0x000fea0003800000 */
[----:B------:R-:W2:Y:S02]  /*8200*/  LDCU.64 UR4, c[0x0][0x888] ;  /* 0x00011100ff0477ac */ /* 0x000ea40008000a00 */
[----:B--2---:R-:W-:-:S04]  /*8210*/  ISETP.NE.U32.AND P0, PT, RZ, UR4, PT ;  /* 0x00000004ff007c0c */ /* 0x004fc8000bf05070 */
[----:B------:R-:W-:-:S13]  /*8220*/  ISETP.NE.AND.EX P0, PT, RZ, UR5, PT, P0 ;  /* 0x00000005ff007c0c */ /* 0x000fda000bf05300 */
[----:B------:R-:W-:Y:S05]  /*8230*/  @!P0 EXIT ;  /* 0x000000000000894d */ /* 0x000fea0003800000 */
[----:B------:R-:W-:Y:S05]  /*8240*/  BRA `(.L_x_120) ;  /* 0x0000000000087947 */ /* 0x000fea0003800000 */
.L_x_119:
[----:B------:R-:W-:-:S13]  /*8250*/  FSETP.NEU.AND P0, PT, R49, RZ, PT ;  /* 0x000000ff3100720b */ /* 0x000fda0003f0d000 */
[----:B------:R-:W-:Y:S05]  /*8260*/  @!P0 EXIT ;  /* 0x000000000000894d */ /* 0x000fea0003800000 */
.L_x_120:
[----:B------:R-:W-:Y:S05]  /*8270*/  BSYNC.RECONVERGENT B0 ;  /* 0x0000000000007941 */ /* 0x000fea0003800200 */
.L_x_117:
[----:B------:R-:W-:Y:S01]  /*8280*/  ULEA UR4, UR49, UR48, 0x3 ;  /* 0x0000003031047291 */ /* 0x000fe2000f8e18ff */
[----:B------:R-:W-:-:S04]  /*8290*/  DEPBAR.LE SB0, 0x0 ;  /* 0x000080000000791a */ /* 0x000fc80000000000 */
[----:B------:R-:W-:-:S04]  /*82a0*/  UIADD3 UR4, UPT, UPT, UR4, 0x48, URZ ;  /* 0x0000004804047890 */ /* 0x000fc8000fffe0ff */
[----:B------:R-:W-:-:S09]  /*82b0*/  UPRMT UR4, UR37, 0x654, UR4 ;  /* 0x0000065425047896 */ /* 0x000fd20008000004 */
[----:B------:R-:W-:Y:S01]  /*82c0*/  SYNCS.ARRIVE.TRANS64.RED.A1T0 RZ, [UR4], RZ ;  /* 0x000000ffffff79a7 */ /* 0x000fe20008100404 */
[----:B------:R-:W-:Y:S05]  /*82d0*/  EXIT ;  /* 0x000000000000794d */ /* 0x000fea0003800000 */
.L_x_19:
[----:B--2---:R2:W1:Y:S02]  /*82e0*/  SYNCS.PHASECHK.TRANS64.TRYWAIT P0, [R2+URZ+0xe0], R3 ;  /* 0x0000e003020075a7 */ /* 0x00446400080011ff */
[----:B-1----:R-:W-:Y:S05]  /*82f0*/  @!P0 NANOSLEEP.SYNCS 0x989680 ;  /* 0x009896800000895d */ /* 0x002fea0003900000 */
[----:B------:R-:W1:Y:S02]  /*8300*/  @!P0 SYNCS.PHASECHK.TRANS64 P0, [R2+URZ+0xe0], R3 ;  /* 0x0000e003020085a7 */ /* 0x000e6400080010ff */
[----:B-1----:R-:W-:Y:S05]  /*8310*/  @!P0 BRA `(.L_x_19) ;  /* 0xfffffffc00f08947 */ /* 0x002fea000383ffff */
[----:B------:R-:W-:Y:S05]  /*8320*/  BRA `(.L_x_121) ;  /* 0xffffff90009c7947 */ /* 0x000fea000383ffff */
.L_x_22:
[----:B-1----:R-:W-:Y:S07]  /*8330*/  MOV R2, UR33 ;  /* 0x0000002100027c02 */ /* 0x002fee0008000f00 */
.L_x_122:
[----:B-1----:R1:W2:Y:S02]  /*8340*/  SYNCS.PHASECHK.TRANS64.TRYWAIT P0, [R2+URZ+0x18], R4 ;  /* 0x00001804020075a7 */ /* 0x0022a400080011ff */
[----:B--2---:R-:W-:Y:S05]  /*8350*/  @!P0 NANOSLEEP.SYNCS 0x989680 ;  /* 0x009896800000895d */ /* 0x004fea0003900000 */
[----:B------:R-:W2:Y:S02]  /*8360*/  @!P0 SYNCS.PHASECHK.TRANS64 P0, [R2+URZ+0x18], R4 ;  /* 0x00001804020085a7 */ /* 0x000ea400080010ff */
[----:B--2---:R-:W-:Y:S05]  /*8370*/  @!P0 BRA `(.L_x_122) ;  /* 0xfffffffc00f08947 */ /* 0x004fea000383ffff */
[----:B------:R-:W-:Y:S05]  /*8380*/  BRA `(.L_x_21) ;  /* 0xffffff9000ec7947 */ /* 0x000fea000383ffff */
.L_x_28:
[----:B-1----:R-:W-:Y:S07]  /*8390*/  MOV R2, UR33 ;  /* 0x0000002100027c02 */ /* 0x002fee0008000f00 */
.L_x_123:
[----:B-1----:R1:W2:Y:S02]  /*83a0*/  SYNCS.PHASECHK.TRANS64.TRYWAIT P0, [R2+URZ+0x18], R4 ;  /* 0x00001804020075a7 */ /* 0x0022a400080011ff */
[----:B--2---:R-:W-:Y:S05]  /*83b0*/  @!P0 NANOSLEEP.SYNCS 0x989680 ;  /* 0x009896800000895d */ /* 0x004fea0003900000 */
[----:B------:R-:W2:Y:S02]  /*83c0*/  @!P0 SYNCS.PHASECHK.TRANS64 P0, [R2+URZ+0x18], R4 ;  /* 0x00001804020085a7 */ /* 0x000ea400080010ff */
[----:B--2---:R-:W-:Y:S05]  /*83d0*/  @!P0 BRA `(.L_x_123) ;  /* 0xfffffffc00f08947 */ /* 0x004fea000383ffff */
[----:B------:R-:W-:Y:S05]  /*83e0*/  BRA `(.L_x_27) ;  /* 0xffffff9400c47947 */ /* 0x000fea000383ffff */
.L_x_32:
[----:B-1----:R1:W2:Y:S02]  /*83f0*/  SYNCS.PHASECHK.TRANS64.TRYWAIT P0, [R2+URZ+0x70], R3 ;  /* 0x00007003020075a7 */ /* 0x0022a400080011ff */
[----:B--2---:R-:W-:Y:S05]  /*8400*/  @!P0 NANOSLEEP.SYNCS 0x989680 ;  /* 0x009896800000895d */ /* 0x004fea0003900000 */
[----:B------:R-:W2:Y:S02]  /*8410*/  @!P0 SYNCS.PHASECHK.TRANS64 P0, [R2+URZ+0x70], R3 ;  /* 0x00007003020085a7 */ /* 0x000ea400080010ff */
[----:B--2---:R-:W-:Y:S05]  /*8420*/  @!P0 BRA `(.L_x_32) ;  /* 0xfffffffc00f08947 */ /* 0x004fea000383ffff */
[----:B------:R-:W-:Y:S05]  /*8430*/  BRA `(.L_x_124) ;  /* 0xffffff98007c7947 */ /* 0x000fea000383ffff */
.L_x_36:
[----:B----4-:R-:W-:-:S07]  /*8440*/  MOV R0, UR5 ;  /* 0x0000000500007c02 */ /* 0x010fce0008000f00 */
.L_x_125:
[----:B-1----:R1:W2:Y:S02]  /*8450*/  SYNCS.PHASECHK.TRANS64.TRYWAIT P0, [R0+URZ], R2 ;  /* 0x00000002000075a7 */ /* 0x0022a400080011ff */
[----:B--2---:R-:W-:Y:S05]  /*8460*/  @!P0 NANOSLEEP.SYNCS 0x989680 ;  /* 0x009896800000895d */ /* 0x004fea0003900000 */
[----:B------:R-:W2:Y:S02]  /*8470*/  @!P0 SYNCS.PHASECHK.TRANS64 P0, [R0+URZ], R2 ;  /* 0x00000002000085a7 */ /* 0x000ea400080010ff */
[----:B--2---:R-:W-:Y:S05]  /*8480*/  @!P0 BRA `(.L_x_125) ;  /* 0xfffffffc00f08947 */ /* 0x004fea000383ffff */
[----:B------:R-:W-:Y:S05]  /*8490*/  BRA `(.L_x_126) ;  /* 0xffffff9c00ec7947 */ /* 0x000fea000383ffff */
.L_x_37:
[----:B----4-:R-:W-:-:S07]  /*84a0*/  MOV R0, UR5 ;  /* 0x0000000500007c02 */ /* 0x010fce0008000f00 */
.L_x_127:
[----:B-1----:R1:W2:Y:S02]  /*84b0*/  SYNCS.PHASECHK.TRANS64.TRYWAIT P0, [R0+URZ], R2 ;  /* 0x00000002000075a7 */ /* 0x0022a400080011ff */
[----:B--2---:R-:W-:Y:S05]  /*84c0*/  @!P0 NANOSLEEP.SYNCS 0x989680 ;  /* 0x009896800000895d */ /* 0x004fea0003900000 */
[----:B------:R-:W2:Y:S02]  /*84d0*/  @!P0 SYNCS.PHASECHK.TRANS64 P0, [R0+URZ], R2 ;  /* 0x00000002000085a7 */ /* 0x000ea400080010ff */
[----:B--2---:R-:W-:Y:S05]  /*84e0*/  @!P0 BRA `(.L_x_127) ;  /* 0xfffffffc00f08947 */ /* 0x004fea000383ffff */
[----:B------:R-:W-:Y:S05]  /*84f0*/  BRA `(.L_x_128) ;  /* 0xffffff9c00f87947 */ /* 0x000fea000383ffff */
.L_x_40:
[----:B-1----:R1:W2:Y:S02]  /*8500*/  SYNCS.PHASECHK.TRANS64.TRYWAIT P0, [R0+URZ+0xd0], R4 ;  /* 0x0000d004000075a7 */ /* 0x0022a400080011ff */
[----:B--2---:R-:W-:Y:S05]  /*8510*/  @!P0 NANOSLEEP.SYNCS 0x989680 ;  /* 0x009896800000895d */ /* 0x004fea0003900000 */
[----:B------:R-:W2:Y:S02]  /*8520*/  @!P0 SYNCS.PHASECHK.TRANS64 P0, [R0+URZ+0xd0], R4 ;  /* 0x0000d004000085a7 */ /* 0x000ea400080010ff */
[----:B--2---:R-:W-:Y:S05]  /*8530*/  @!P0 BRA `(.L_x_40) ;  /* 0xfffffffc00f08947 */ /* 0x004fea000383ffff */
[----:B------:R-:W-:Y:S05]  /*8540*/  BRA `(.L_x_129) ;  /* 0xffffffa000547947 */ /* 0x000fea000383ffff */
.L_x_41:
[----:B------:R-:W-:-:S07]  /*8550*/  MOV R0, UR5 ;  /* 0x0000000500007c02 */ /* 0x000fce0008000f00 */
.L_x_130:
[----:B-1----:R1:W2:Y:S02]  /*8560*/  SYNCS.PHASECHK.TRANS64.TRYWAIT P0, [R0+URZ+0x80], R5 ;  /* 0x00008005000075a7 */ /* 0x0022a400080011ff */
[----:B--2---:R-:W-:Y:S05]  /*8570*/  @!P0 NANOSLEEP.SYNCS 0x989680 ;  /* 0x009896800000895d */ /* 0x004fea0003900000 */
[----:B------:R-:W2:Y:S02]  /*8580*/  @!P0 SYNCS.PHASECHK.TRANS64 P0, [R0+URZ+0x80], R5 ;  /* 0x00008005000085a7 */ /* 0x000ea400080010ff */
[----:B--2---:R-:W-:Y:S05]  /*8590*/  @!P0 BRA `(.L_x_130) ;  /* 0xfffffffc00f08947 */ /* 0x004fea000383ffff */
[----:B------:R-:W-:Y:S05]  /*85a0*/  BRA `(.L_x_131) ;  /* 0xffffffa000647947 */ /* 0x000fea000383ffff */
.L_x_42:
[----:B-1----:R1:W2:Y:S02]  /*85b0*/  SYNCS.PHASECHK.TRANS64.TRYWAIT P1, [R0+URZ+0x70], R4 ;  /* 0x00007004000075a7 */ /* 0x0022a400080211ff */
[----:B--2---:R-:W-:Y:S05]  /*85c0*/  @!P1 NANOSLEEP.SYNCS 0x989680 ;  /* 0x009896800000995d */ /* 0x004fea0003900000 */
[----:B------:R-:W2:Y:S02]  /*85d0*/  @!P1 SYNCS.PHASECHK.TRANS64 P1, [R0+URZ+0x70], R4 ;  /* 0x00007004000095a7 */ /* 0x000ea400080210ff */
[----:B--2---:R-:W-:Y:S05]  /*85e0*/  @!P1 BRA `(.L_x_42) ;  /* 0xfffffffc00f09947 */ /* 0x004fea000383ffff */
[----:B------:R-:W-:Y:S05]  /*85f0*/  BRA `(.L_x_132) ;  /* 0xffffffa000947947 */ /* 0x000fea000383ffff */
.L_x_45:
[----:B------:R-:W-:-:S07]  /*8600*/  MOV R0, UR5 ;  /* 0x0000000500007c02 */ /* 0x000fce0008000f00 */
.L_x_133:
[----:B-1----:R1:W2:Y:S02]  /*8610*/  SYNCS.PHASECHK.TRANS64.TRYWAIT P0, [R0+URZ+0x80], R2 ;  /* 0x00008002000075a7 */ /* 0x0022a400080011ff */
[----:B--2---:R-:W-:Y:S05]  /*8620*/  @!P0 NANOSLEEP.SYNCS 0x989680 ;  /* 0x009896800000895d */ /* 0x004fea0003900000 */
[----:B------:R-:W2:Y:S02]  /*8630*/  @!P0 SYNCS.PHASECHK.TRANS64 P0, [R0+URZ+0x80], R2 ;  /* 0x00008002000085a7 */ /* 0x000ea400080010ff */
[----:B--2---:R-:W-:Y:S05]  /*8640*/  @!P0 BRA `(.L_x_133) ;  /* 0xfffffffc00f08947 */ /* 0x004fea000383ffff */
[----:B------:R-:W-:Y:S05]  /*8650*/  BRA `(.L_x_44) ;  /* 0xffffffa000e87947 */ /* 0x000fea000383ffff */
.L_x_52:
[----:B-1----:R1:W2:Y:S02]  /*8660*/  SYNCS.PHASECHK.TRANS64.TRYWAIT P1, [R0+URZ+0x70], R2 ;  /* 0x00007002000075a7 */ /* 0x0022a400080211ff */
[----:B--2---:R-:W-:Y:S05]  /*8670*/  @!P1 NANOSLEEP.SYNCS 0x989680 ;  /* 0x009896800000995d */ /* 0x004fea0003900000 */
[----:B------:R-:W2:Y:S02]  /*8680*/  @!P1 SYNCS.PHASECHK.TRANS64 P1, [R0+URZ+0x70], R2 ;  /* 0x00007002000095a7 */ /* 0x000ea400080210ff */
[----:B--2---:R-:W-:Y:S05]  /*8690*/  @!P1 BRA `(.L_x_52) ;  /* 0xfffffffc00f09947 */ /* 0x004fea000383ffff */
[----:B------:R-:W-:Y:S05]  /*86a0*/  BRA `(.L_x_134) ;  /* 0xffffffa800787947 */ /* 0x000fea000383ffff */
.L_x_53:
[----:B------:R-:W-:-:S07]  /*86b0*/  MOV R2, UR14 ;  /* 0x0000000e00027c02 */ /* 0x000fce0008000f00 */
.L_x_135:
[----:B-1----:R1:W2:Y:S02]  /*86c0*/  SYNCS.PHASECHK.TRANS64.TRYWAIT P0, [R2+URZ+0xb0], R0 ;  /* 0x0000b000020075a7 */ /* 0x0022a400080011ff */
[----:B--2---:R-:W-:Y:S05]  /*86d0*/  @!P0 NANOSLEEP.SYNCS 0x989680 ;  /* 0x009896800000895d */ /* 0x004fea0003900000 */
[----:B------:R-:W2:Y:S02]  /*86e0*/  @!P0 SYNCS.PHASECHK.TRANS64 P0, [R2+URZ+0xb0], R0 ;  /* 0x0000b000020085a7 */ /* 0x000ea400080010ff */
[----:B--2---:R-:W-:Y:S05]  /*86f0*/  @!P0 BRA `(.L_x_135) ;  /* 0xfffffffc00f08947 */ /* 0x004fea000383ffff */
[----:B------:R-:W-:Y:S05]  /*8700*/  BRA `(.L_x_136) ;  /* 0xffffffa800c47947 */ /* 0x000fea000383ffff */
.L_x_56:
[----:B------:R-:W-:Y:S07]  /*8710*/  MOV R0, UR19 ;  /* 0x0000001300007c02 */ /* 0x000fee0008000f00 */
.L_x_137:
[----:B-1----:R1:W2:Y:S02]  /*8720*/  SYNCS.PHASECHK.TRANS64.TRYWAIT P0, [R0+URZ], R2 ;  /* 0x00000002000075a7 */ /* 0x0022a400080011ff */
[----:B--2---:R-:W-:Y:S05]  /*8730*/  @!P0 NANOSLEEP.SYNCS 0x989680 ;  /* 0x009896800000895d */ /* 0x004fea0003900000 */
[----:B------:R-:W2:Y:S02]  /*8740*/  @!P0 SYNCS.PHASECHK.TRANS64 P0, [R0+URZ], R2 ;  /* 0x00000002000085a7 */ /* 0x000ea400080010ff */
[----:B--2---:R-:W-:Y:S05]  /*8750*/  @!P0 BRA `(.L_x_137) ;  /* 0xfffffffc00f08947 */ /* 0x004fea000383ffff */
[----:B------:R-:W-:Y:S05]  /*8760*/  BRA `(.L_x_55) ;  /* 0xffffffa800e07947 */ /* 0x000fea000383ffff */
.L_x_59:
[----:B------:R-:W-:-:S07]  /*8770*/  MOV R0, UR5 ;  /* 0x0000000500007c02 */ /* 0x000fce0008000f00 */
.L_x_138:
[----:B--2---:R2:W3:Y:S02]  /*8780*/  SYNCS.PHASECHK.TRANS64.TRYWAIT P0, [R0+URZ], R2 ;  /* 0x00000002000075a7 */ /* 0x0044e400080011ff */
[----:B---3--:R-:W-:Y:S05]  /*8790*/  @!P0 NANOSLEEP.SYNCS 0x989680 ;  /* 0x009896800000895d */ /* 0x008fea0003900000 */
[----:B------:R-:W3:Y:S02]  /*87a0*/  @!P0 SYNCS.PHASECHK.TRANS64 P0, [R0+URZ], R2 ;  /* 0x00000002000085a7 */ /* 0x000ee400080010ff */
[----:B---3--:R-:W-:Y:S05]  /*87b0*/  @!P0 BRA `(.L_x_138) ;  /* 0xfffffffc00f08947 */ /* 0x008fea000383ffff */
[----:B------:R-:W-:Y:S05]  /*87c0*/  BRA `(.L_x_139) ;  /* 0xffffffb0000c7947 */ /* 0x000fea000383ffff */
.L_x_60:
[----:B------:R-:W-:-:S07]  /*87d0*/  MOV R0, UR5 ;  /* 0x0000000500007c02 */ /* 0x000fce0008000f00 */
.L_x_140:
[----:B--2---:R2:W3:Y:S02]  /*87e0*/  SYNCS.PHASECHK.TRANS64.TRYWAIT P0, [R0+URZ], R3 ;  /* 0x00000003000075a7 */ /* 0x0044e400080011ff */
[----:B---3--:R-:W-:Y:S05]  /*87f0*/  @!P0 NANOSLEEP.SYNCS 0x989680 ;  /* 0x009896800000895d */ /* 0x008fea0003900000 */
[----:B------:R-:W3:Y:S02]  /*8800*/  @!P0 SYNCS.PHASECHK.TRANS64 P0, [R0+URZ], R3 ;  /* 0x00000003000085a7 */ /* 0x000ee400080010ff */
[----:B---3--:R-:W-:Y:S05]  /*8810*/  @!P0 BRA `(.L_x_140) ;  /* 0xfffffffc00f08947 */ /* 0x008fea000383ffff */
[----:B------:R-:W-:Y:S05]  /*8820*/  BRA `(.L_x_141) ;  /* 0xffffffb000187947 */ /* 0x000fea000383ffff */
.L_x_61:
[----:B------:R-:W-:-:S07]  /*8830*/  MOV R0, UR5 ;  /* 0x0000000500007c02 */ /* 0x000fce0008000f00 */
.L_x_142:
[----:B--2---:R2:W3:Y:S02]  /*8840*/  SYNCS.PHASECHK.TRANS64.TRYWAIT P0, [R0+URZ], R3 ;  /* 0x00000003000075a7 */ /* 0x0044e400080011ff */
[----:B---3--:R-:W-:Y:S05]  /*8850*/  @!P0 NANOSLEEP.SYNCS 0x989680 ;  /* 0x009896800000895d */ /* 0x008fea0003900000 */
[----:B------:R-:W3:Y:S02]  /*8860*/  @!P0 SYNCS.PHASECHK.TRANS64 P0, [R0+URZ], R3 ;  /* 0x00000003000085a7 */ /* 0x000ee400080010ff */
[----:B---3--:R-:W-:Y:S05]  /*8870*/  @!P0 BRA `(.L_x_142) ;  /* 0xfffffffc00f08947 */ /* 0x008fea000383ffff */
[----:B------:R-:W-:Y:S05]  /*8880*/  BRA `(.L_x_143) ;  /* 0xffffffb000247947 */ /* 0x000fea000383ffff */
.L_x_62:
[----:B--2---:R-:W-:-:S07]  /*8890*/  MOV R0, UR6 ;  /* 0x0000000600007c02 */ /* 0x004fce0008000f00 */
.L_x_144:
[----:B--2---:R2:W3:Y:S02]  /*88a0*/  SYNCS.PHASECHK.TRANS64.TRYWAIT P0, [R0+URZ], R2 ;  /* 0x00000002000075a7 */ /* 0x0044e400080011ff */
[----:B---3--:R-:W-:Y:S05]  /*88b0*/  @!P0 NANOSLEEP.SYNCS 0x989680 ;  /* 0x009896800000895d */ /* 0x008fea0003900000 */
[----:B------:R-:W3:Y:S02]  /*88c0*/  @!P0 SYNCS.PHASECHK.TRANS64 P0, [R0+URZ], R2 ;  /* 0x00000002000085a7 */ /* 0x000ee400080010ff */
[----:B---3--:R-:W-:Y:S05]  /*88d0*/  @!P0 BRA `(.L_x_144) ;  /* 0xfffffffc00f08947 */ /* 0x008fea000383ffff */
[----:B------:R-:W-:Y:S05]  /*88e0*/  BRA `(.L_x_145) ;  /* 0xffffffb000307947 */ /* 0x000fea000383ffff */
.L_x_67:
[----:B--2---:R2:W3:Y:S02]  /*88f0*/  SYNCS.PHASECHK.TRANS64.TRYWAIT P0, [R0+URZ+0x70], R2 ;  /* 0x00007002000075a7 */ /* 0x0044e400080011ff */
[----:B---3--:R-:W-:Y:S05]  /*8900*/  @!P0 NANOSLEEP.SYNCS 0x989680 ;  /* 0x009896800000895d */ /* 0x008fea0003900000 */
[----:B------:R-:W3:Y:S02]  /*8910*/  @!P0 SYNCS.PHASECHK.TRANS64 P0, [R0+URZ+0x70], R2 ;  /* 0x00007002000085a7 */ /* 0x000ee400080010ff */
[----:B---3--:R-:W-:Y:S05]  /*8920*/  @!P0 BRA `(.L_x_67) ;  /* 0xfffffffc00f08947 */ /* 0x008fea000383ffff */
[----:B------:R-:W-:Y:S05]  /*8930*/  BRA `(.L_x_146) ;  /* 0xffffffb400387947 */ /* 0x000fea000383ffff */
.L_x_70:
[----:B------:R-:W-:Y:S07]  /*8940*/  MOV R0, UR7 ;  /* 0x0000000700007c02 */ /* 0x000fee0008000f00 */
.L_x_147:
[----:B--2---:R2:W3:Y:S02]  /*8950*/  SYNCS.PHASECHK.TRANS64.TRYWAIT P0, [R0+URZ+0x68], R2 ;  /* 0x00006802000075a7 */ /* 0x0044e400080011ff */
[----:B---3--:R-:W-:Y:S05]  /*8960*/  @!P0 NANOSLEEP.SYNCS 0x989680 ;  /* 0x009896800000895d */ /* 0x008fea0003900000 */
[----:B------:R-:W3:Y:S02]  /*8970*/  @!P0 SYNCS.PHASECHK.TRANS64 P0, [R0+URZ+0x68], R2 ;  /* 0x00006802000085a7 */ /* 0x000ee400080010ff */
[----:B---3--:R-:W-:Y:S05]  /*8980*/  @!P0 BRA `(.L_x_147) ;  /* 0xfffffffc00f08947 */ /* 0x008fea000383ffff */
[----:B------:R-:W-:Y:S05]  /*8990*/  BRA `(.L_x_69) ;  /* 0xffffffb800187947 */ /* 0x000fea000383ffff */
.L_x_73:
[----:B------:R-:W-:Y:S07]  /*89a0*/  MOV R0, UR7 ;  /* 0x0000000700007c02 */ /* 0x000fee0008000f00 */
.L_x_148:
[----:B-1----:R1:W2:Y:S02]  /*89b0*/  SYNCS.PHASECHK.TRANS64.TRYWAIT P0, [R0+URZ+0x48], R14 ;  /* 0x0000480e000075a7 */ /* 0x0022a400080011ff */
[----:B--2---:R-:W-:Y:S05]  /*89c0*/  @!P0 NANOSLEEP.SYNCS 0x989680 ;  /* 0x009896800000895d */ /* 0x004fea0003900000 */
[----:B------:R-:W2:Y:S02]  /*89d0*/  @!P0 SYNCS.PHASECHK.TRANS64 P0, [R0+URZ+0x48], R14 ;  /* 0x0000480e000085a7 */ /* 0x000ea400080010ff */
[----:B--2---:R-:W-:Y:S05]  /*89e0*/  @!P0 BRA `(.L_x_148) ;  /* 0xfffffffc00f08947 */ /* 0x004fea000383ffff */
[----:B------:R-:W-:Y:S05]  /*89f0*/  BRA `(.L_x_149) ;  /* 0xffffffb800907947 */ /* 0x000fea000383ffff */
.L_x_74:
[----:B------:R-:W-:Y:S07]  /*8a00*/  MOV R0, UR7 ;  /* 0x0000000700007c02 */ /* 0x000fee0008000f00 */
.L_x_150:
[----:B-1----:R1:W2:Y:S02]  /*8a10*/  SYNCS.PHASECHK.TRANS64.TRYWAIT P0, [R0+URZ+0x50], R14 ;  /* 0x0000500e000075a7 */ /* 0x0022a400080011ff */
[----:B--2---:R-:W-:Y:S05]  /*8a20*/  @!P0 NANOSLEEP.SYNCS 0x989680 ;  /* 0x009896800000895d */ /* 0x004fea0003900000 */
[----:B------:R-:W2:Y:S02]  /*8a30*/  @!P0 SYNCS.PHASECHK.TRANS64 P0, [R0+URZ+0x50], R14 ;  /* 0x0000500e000085a7 */ /* 0x000ea400080010ff */
[----:B--2---:R-:W-:Y:S05]  /*8a40*/  @!P0 BRA `(.L_x_150) ;  /* 0xfffffffc00f08947 */ /* 0x004fea000383ffff */
[----:B------:R-:W-:Y:S05]  /*8a50*/  BRA `(.L_x_151) ;  /* 0xffffffb800cc7947 */ /* 0x000fea000383ffff */
.L_x_75:
[----:B------:R-:W-:Y:S07]  /*8a60*/  MOV R0, UR7 ;  /* 0x0000000700007c02 */ /* 0x000fee0008000f00 */
.L_x_152:
[----:B-1----:R1:W2:Y:S02]  /*8a70*/  SYNCS.PHASECHK.TRANS64.TRYWAIT P0, [R0+URZ+0x58], R14 ;  /* 0x0000580e000075a7 */ /* 0x0022a400080011ff */
[----:B--2---:R-:W-:Y:S05]  /*8a80*/  @!P0 NANOSLEEP.SYNCS 0x989680 ;  /* 0x009896800000895d */ /* 0x004fea0003900000 */
[----:B------:R-:W2:Y:S02]  /*8a90*/  @!P0 SYNCS.PHASECHK.TRANS64 P0, [R0+URZ+0x58], R14 ;  /* 0x0000580e000085a7 */ /* 0x000ea400080010ff */
[----:B--2---:R-:W-:Y:S05]  /*8aa0*/  @!P0 BRA `(.L_x_152) ;  /* 0xfffffffc00f08947 */ /* 0x004fea000383ffff */
[----:B------:R-:W-:Y:S05]  /*8ab0*/  BRA `(.L_x_153) ;  /* 0xffffffbc00507947 */ /* 0x000fea000383ffff */
.L_x_77:
[----:B------:R-:W-:-:S07]  /*8ac0*/  MOV R0, UR7 ;  /* 0x0000000700007c02 */ /* 0x000fce0008000f00 */
.L_x_154:
[----:B-1----:R1:W3:Y:S02]  /*8ad0*/  SYNCS.PHASECHK.TRANS64.TRYWAIT P0, [R0+URZ+0x48], R2 ;  /* 0x00004802000075a7 */ /* 0x0022e400080011ff */
[----:B---3--:R-:W-:Y:S05]  /*8ae0*/  @!P0 NANOSLEEP.SYNCS 0x989680 ;  /* 0x009896800000895d */ /* 0x008fea0003900000 */
[----:B------:R-:W3:Y:S02]  /*8af0*/  @!P0 SYNCS.PHASECHK.TRANS64 P0, [R0+URZ+0x48], R2 ;  /* 0x00004802000085a7 */ /* 0x000ee400080010ff */
[----:B---3--:R-:W-:Y:S05]  /*8b00*/  @!P0 BRA `(.L_x_154) ;  /* 0xfffffffc00f08947 */ /* 0x008fea000383ffff */
[----:B------:R-:W-:Y:S05]  /*8b10*/  BRA `(.L_x_155) ;  /* 0xffffffbc00c07947 */ /* 0x000fea000383ffff */
.L_x_78:
[----:B-1----:R-:W-:-:S07]  /*8b20*/  MOV R0, UR7 ;  /* 0x0000000700007c02 */ /* 0x002fce0008000f00 */
.L_x_156:
[----:B-1----:R1:W3:Y:S02]  /*8b30*/  SYNCS.PHASECHK.TRANS64.TRYWAIT P0, [R0+URZ+0x50], R2 ;  /* 0x00005002000075a7 */ /* 0x0022e400080011ff */
[----:B---3--:R-:W-:Y:S05]  /*8b40*/  @!P0 NANOSLEEP.SYNCS 0x989680 ;  /* 0x009896800000895d */ /* 0x008fea0003900000 */
[----:B------:R-:W3:Y:S02]  /*8b50*/  @!P0 SYNCS.PHASECHK.TRANS64 P0, [R0+URZ+0x50], R2 ;  /* 0x00005002000085a7 */ /* 0x000ee400080010ff */
[----:B---3--:R-:W-:Y:S05]  /*8b60*/  @!P0 BRA `(.L_x_156) ;  /* 0xfffffffc00f08947 */ /* 0x008fea000383ffff */
[----:B------:R-:W-:Y:S05]  /*8b70*/  BRA `(.L_x_157) ;  /* 0xffffffbc00b07947 */ /* 0x000fea000383ffff */
.L_x_80:
[----:B--2---:R2:W4:Y:S02]  /*8b80*/  SYNCS.PHASECHK.TRANS64.TRYWAIT P0, [R0+URZ+0x70], R2 ;  /* 0x00007002000075a7 */ /* 0x00452400080011ff */
[----:B----4-:R-:W-:Y:S05]  /*8b90*/  @!P0 NANOSLEEP.SYNCS 0x989680 ;  /* 0x009896800000895d */ /* 0x010fea0003900000 */
[----:B------:R-:W4:Y:S02]  /*8ba0*/  @!P0 SYNCS.PHASECHK.TRANS64 P0, [R0+URZ+0x70], R2 ;  /* 0x00007002000085a7 */ /* 0x000f2400080010ff */
[----:B----4-:R-:W-:Y:S05]  /*8bb0*/  @!P0 BRA `(.L_x_80) ;  /* 0xfffffffc00f08947 */ /* 0x010fea000383ffff */
[----:B------:R-:W-:Y:S05]  /*8bc0*/  BRA `(.L_x_158) ;  /* 0xffffffc000847947 */ /* 0x000fea000383ffff */
.L_x_91:
[----:B-1----:R-:W-:Y:S04]  /*8bd0*/  MOV R0, UR48 ;  /* 0x0000003000007c02 */ /* 0x002fe80008000f00 */
[----:B------:R1:W3:Y:S03]  /*8be0*/  SYNCS.PHASECHK.TRANS64.TRYWAIT P1, [R0+URZ+0x30], R3 ;  /* 0x00003003000075a7 */ /* 0x0002e600080211ff */
[----:B---3--:R-:W-:Y:S05]  /*8bf0*/  @!P1 NANOSLEEP.SYNCS 0x989680 ;  /* 0x009896800000995d */ /* 0x008fea0003900000 */
[----:B------:R-:W3:Y:S02]  /*8c00*/  @!P1 SYNCS.PHASECHK.TRANS64 P1, [R0+URZ+0x30], R3 ;  /* 0x00003003000095a7 */ /* 0x000ee400080210ff */
[----:B---3--:R-:W-:Y:S05]  /*8c10*/  @!P1 BRA `(.L_x_91) ;  /* 0xfffffffc00ec9947 */ /* 0x008fea000383ffff */
[----:B------:R-:W-:Y:S05]  /*8c20*/  BRA `(.L_x_90) ;  /* 0xffffffcc00b87947 */ /* 0x000fea000383ffff */
.L_x_93:
[----:B-1----:R1:W2:Y:S02]  /*8c30*/  SYNCS.PHASECHK.TRANS64.TRYWAIT P0, [R64+URZ+0x90], R2 ;  /* 0x00009002400075a7 */ /* 0x0022a400080011ff */
[----:B--2---:R-:W-:Y:S05]  /*8c40*/  @!P0 NANOSLEEP.SYNCS 0x989680 ;  /* 0x009896800000895d */ /* 0x004fea0003900000 */
[----:B------:R-:W2:Y:S02]  /*8c50*/  @!P0 SYNCS.PHASECHK.TRANS64 P0, [R64+URZ+0x90], R2 ;  /* 0x00009002400085a7 */ /* 0x000ea400080010ff */
[----:B--2---:R-:W-:Y:S05]  /*8c60*/  @!P0 BRA `(.L_x_93) ;  /* 0xfffffffc00f08947 */ /* 0x004fea000383ffff */
[----:B------:R-:W-:Y:S05]  /*8c70*/  BRA `(.L_x_92) ;  /* 0xffffffcc00e47947 */ /* 0x000fea000383ffff */
.L_x_102:
[----:B--2---:R2:W3:Y:S02]  /*8c80*/  SYNCS.PHASECHK.TRANS64.TRYWAIT P0, [R2+URZ+0x30], R0 ;  /* 0x00003000020075a7 */ /* 0x0044e400080011ff */
[----:B---3--:R-:W-:Y:S05]  /*8c90*/  @!P0 NANOSLEEP.SYNCS 0x989680 ;  /* 0x009896800000895d */ /* 0x008fea0003900000 */
[----:B------:R-:W3:Y:S02]  /*8ca0*/  @!P0 SYNCS.PHASECHK.TRANS64 P0, [R2+URZ+0x30], R0 ;  /* 0x00003000020085a7 */ /* 0x000ee400080010ff */
[----:B---3--:R-:W-:Y:S05]  /*8cb0*/  @!P0 BRA `(.L_x_102) ;  /* 0xfffffffc00f08947 */ /* 0x008fea000383ffff */
[----:B------:R-:W-:Y:S05]  /*8cc0*/  BRA `(.L_x_101) ;  /* 0xffffffd800cc7947 */ /* 0x000fea000383ffff */
.L_x_111:
[----:B--2---:R2:W3:Y:S02]  /*8cd0*/  SYNCS.PHASECHK.TRANS64.TRYWAIT P0, [R4+URZ+0x30], R0 ;  /* 0x00003000040075a7 */ /* 0x0044e400080011ff */
[----:B---3--:R-:W-:Y:S05]  /*8ce0*/  @!P0 NANOSLEEP.SYNCS 0x989680 ;  /* 0x009896800000895d */ /* 0x008fea0003900000 */
[----:B------:R-:W3:Y:S02]  /*8cf0*/  @!P0 SYNCS.PHASECHK.TRANS64 P0, [R4+URZ+0x30], R0 ;  /* 0x00003000040085a7 */ /* 0x000ee400080010ff */
[----:B---3--:R-:W-:Y:S05]  /*8d00*/  @!P0 BRA `(.L_x_111) ;  /* 0xfffffffc00f08947 */ /* 0x008fea000383ffff */
[----:B------:R-:W-:Y:S05]  /*8d10*/  BRA `(.L_x_110) ;  /* 0xffffffe400d87947 */ /* 0x000fea000383ffff */
        .weak           $__internal_0_$__cuda_sm10x_tcgen05_guardrail_trap_col_being_dealloced_not_returned_by_alloc
        .type           $__internal_0_$__cuda_sm10x_tcgen05_guardrail_trap_col_being_dealloced_not_returned_by_alloc,@function
        .size           $__internal_0_$__cuda_sm10x_tcgen05_guardrail_trap_col_being_dealloced_not_returned_by_alloc,($__internal_1_$__cuda_sm10x_tcgen05_guardrail_trap_phase_invalid_during_alloc - $__internal_0_$__cuda_sm10x_tcgen05_guardrail_trap_col_being_dealloced_not_returned_by_alloc)
$__internal_0_$__cuda_sm10x_tcgen05_guardrail_trap_col_being_dealloced_not_returned_by_alloc:
[----:B------:R-:W-:Y:S05]  /*8d20*/  BPT.TRAP 0x1 ;  /* 0x000000040000795c */ /* 0x000fea0000300000 */
[----:B------:R-:W-:-:S04]  /*8d30*/  HFMA2 R3, -RZ, RZ, 0, 0 ;  /* 0x00000000ff037431 */ /* 0x000fc800000001ff */
[----:B------:R-:W-:Y:S05]  /*8d40*/  RET.REL.NODEC R2 `(_ZN7cutlass13device_kernelINS_4gemm6kernel13GemmUniversalIN4cute5tupleIJiiiiEEENS1_10collective13CollectiveMmaINS1_35MainloopSm100TmaUmmaWarpSpecializedILi3ELi2ELi4ENS5_IJNS4_1CILi1EEESB_SB_EEEEENS5_IJNSA_ILi64EEENSA_ILi192EEENSA_ILi128EEEEEENS_10bfloat16_tENS5_IJlSB_lEEESI_SJ_NS4_8TiledMMAINS4_8MMA_AtomIJNS4_20SM100_MMA_F16BF16_SSISI_SI_fLi64ELi192ELNS4_4UMMA5MajorE0ELSO_0ELNSN_7ScaleInE0ELSP_0EEEEEENS4_6LayoutISC_NS5_IJNSA_ILi0EEEST_ST_EEEEENS5_IJNS4_10UnderscoreESW_SW_EEEEENS4_13SM90_TMA_LOADENS4_14ComposedLayoutINS4_7SwizzleILi3ELi4ELi3EEENS4_18smem_ptr_flag_bitsILi16EEENSS_INS5_IJNSA_ILi8EEESE_EEENS5_IJSE_SB_EEEEEEEvNS4_8identityESZ_S19_vS1A_EENS_8epilogue10collective18CollectiveEpilogueINS1C_23Sm100TmaWarpSpecializedILi3ELi2ELi32ELb1ELb0EEEJSH_NS5_IJNSS_ISE_SB_EES1H_EEESI_SJ_SI_SJ_NS1C_6fusion15FusionCallbacksIS1G_NS1J_17LinearCombinationISI_fSI_fLNS_15FloatRoundStyleE2EEESH_S1I_JEEENS4_5SM1004TMEM4LOAD26SM100_TMEM_LOAD_16dp256b8xESZ_S19_NS4_17SM75_U32x4_LDSM_NENS4_14SM90_TMA_STOREES19_NS4_17SM90_U32x4_STSM_NENS4_39AutoVectorizingCopyWithAssumedAlignmentILi128EEEEEEvvEEEEvNT_6ParamsE) ;  /* 0xffffff7002ac7950 */ /* 0x000fea0003c3ffff */
        .weak           $__internal_1_$__cuda_sm10x_tcgen05_guardrail_trap_phase_invalid_during_alloc
        .type           $__internal_1_$__cuda_sm10x_tcgen05_guardrail_trap_phase_invalid_during_alloc,@function
        .size           $__internal_1_$__cuda_sm10x_tcgen05_guardrail_trap_phase_invalid_during_alloc,($__internal_2_$__cuda_sm10x_tcgen05_guardrail_trap_unallocated_columns_being_dealloced - $__internal_1_$__cuda_sm10x_tcgen05_guardrail_trap_phase_invalid_during_alloc)
$__internal_1_$__cuda_sm10x_tcgen05_guardrail_trap_phase_invalid_during_alloc:
[----:B------:R-:W-:Y:S05]  /*8d50*/  BPT.TRAP 0x1 ;  /* 0x000000040000795c */ /* 0x000fea0000300000 */
[----:B------:R-:W-:-:S04]  /*8d60*/  MOV R3, 0x0 ;  /* 0x0000000000037802 */ /* 0x000fc80000000f00 */
[----:B------:R-:W-:Y:S05]  /*8d70*/  RET.REL.NODEC R2 `(_ZN7cutlass13device_kernelINS_4gemm6kernel13GemmUniversalIN4cute5tupleIJiiiiEEENS1_10collective13CollectiveMmaINS1_35MainloopSm100TmaUmmaWarpSpecializedILi3ELi2ELi4ENS5_IJNS4_1CILi1EEESB_SB_EEEEENS5_IJNSA_ILi64EEENSA_ILi192EEENSA_ILi128EEEEEENS_10bfloat16_tENS5_IJlSB_lEEESI_SJ_NS4_8TiledMMAINS4_8MMA_AtomIJNS4_20SM100_MMA_F16BF16_SSISI_SI_fLi64ELi192ELNS4_4UMMA5MajorE0ELSO_0ELNSN_7ScaleInE0ELSP_0EEEEEENS4_6LayoutISC_NS5_IJNSA_ILi0EEEST_ST_EEEEENS5_IJNS4_10UnderscoreESW_SW_EEEEENS4_13SM90_TMA_LOADENS4_14ComposedLayoutINS4_7SwizzleILi3ELi4ELi3EEENS4_18smem_ptr_flag_bitsILi16EEENSS_INS5_IJNSA_ILi8EEESE_EEENS5_IJSE_SB_EEEEEEEvNS4_8identityESZ_S19_vS1A_EENS_8epilogue10collective18CollectiveEpilogueINS1C_23Sm100TmaWarpSpecializedILi3ELi2ELi32ELb1ELb0EEEJSH_NS5_IJNSS_ISE_SB_EES1H_EEESI_SJ_SI_SJ_NS1C_6fusion15FusionCallbacksIS1G_NS1J_17LinearCombinationISI_fSI_fLNS_15FloatRoundStyleE2EEESH_S1I_JEEENS4_5SM1004TMEM4LOAD26SM100_TMEM_LOAD_16dp256b8xESZ_S19_NS4_17SM75_U32x4_LDSM_NENS4_14SM90_TMA_STOREES19_NS4_17SM90_U32x4_STSM_NENS4_39AutoVectorizingCopyWithAssumedAlignmentILi128EEEEEEvvEEEEvNT_6ParamsE) ;  /* 0xffffff7002a07950 */ /* 0x000fea0003c3ffff */
        .weak           $__internal_2_$__cuda_sm10x_tcgen05_guardrail_trap_unallocated_columns_being_dealloced
        .type           $__internal_2_$__cuda_sm10x_tcgen05_guardrail_trap_unallocated_columns_being_dealloced,@function
        .size           $__internal_2_$__cuda_sm10x_tcgen05_guardrail_trap_unallocated_columns_being_dealloced,(.L_x_160 - $__internal_2_$__cuda_sm10x_tcgen05_guardrail_trap_unallocated_columns_being_dealloced)
$__internal_2_$__cuda_sm10x_tcgen05_guardrail_trap_unallocated_columns_being_dealloced:
[----:B------:R-:W-:Y:S05]  /*8d80*/  BPT.TRAP 0x1 ;  /* 0x000000040000795c */ /* 0x000fea0000300000 */
[----:B------:R-:W-:-:S04]  /*8d90*/  HFMA2 R3, -RZ, RZ, 0, 0 ;  /* 0x00000000ff037431 */ /* 0x000fc800000001ff */
[----:B------:R-:W-:Y:S05]  /*8da0*/  RET.REL.NODEC R2 `(_ZN7cutlass13device_kernelINS_4gemm6kernel13GemmUniversalIN4cute5tupleIJiiiiEEENS1_10collective13CollectiveMmaINS1_35MainloopSm100TmaUmmaWarpSpecializedILi3ELi2ELi4ENS5_IJNS4_1CILi1EEESB_SB_EEEEENS5_IJNSA_ILi64EEENSA_ILi192EEENSA_ILi128EEEEEENS_10bfloat16_tENS5_IJlSB_lEEESI_SJ_NS4_8TiledMMAINS4_8MMA_AtomIJNS4_20SM100_MMA_F16BF16_SSISI_SI_fLi64ELi192ELNS4_4UMMA5MajorE0ELSO_0ELNSN_7ScaleInE0ELSP_0EEEEEENS4_6LayoutISC_NS5_IJNSA_ILi0EEEST_ST_EEEEENS5_IJNS4_10UnderscoreESW_SW_EEEEENS4_13SM90_TMA_LOADENS4_14ComposedLayoutINS4_7SwizzleILi3ELi4ELi3EEENS4_18smem_ptr_flag_bitsILi16EEENSS_INS5_IJNSA_ILi8EEESE_EEENS5_IJSE_SB_EEEEEEEvNS4_8identityESZ_S19_vS1A_EENS_8epilogue10collective18CollectiveEpilogueINS1C_23Sm100TmaWarpSpecializedILi3ELi2ELi32ELb1ELb0EEEJSH_NS5_IJNSS_ISE_SB_EES1H_EEESI_SJ_SI_SJ_NS1C_6fusion15FusionCallbacksIS1G_NS1J_17LinearCombinationISI_fSI_fLNS_15FloatRoundStyleE2EEESH_S1I_JEEENS4_5SM1004TMEM4LOAD26SM100_TMEM_LOAD_16dp256b8xESZ_S19_NS4_17SM75_U32x4_LDSM_NENS4_14SM90_TMA_STOREES19_NS4_17SM90_U32x4_STSM_NENS4_39AutoVectorizingCopyWithAssumedAlignmentILi128EEEEEEvvEEEEvNT_6ParamsE) ;  /* 0xffffff7002947950 */ /* 0x000fea0003c3ffff */
.L_x_159:
[----:B------:R-:W-:-:S00]  /*8db0*/  BRA `(.L_x_159) ;  /* 0xfffffffc00fc7947 */ /* 0x000fc0000383ffff */
[----:B------:R-:W-:-:S00]  /*8dc0*/  NOP ;  /* 0x0000000000007918 */ /* 0x000fc00000000000 */
        /* <DEDUP_REMOVED lines=11> */
.L_x_160:


//--------------------- .nv.global.init           --------------------------
	.section	.nv.global.init,"aw",@progbits
.nv.global.init:
	.type		$str$27,@object
	.size		$str$27,($str$28 - $str$27)
$str$27:
        /*0000*/ 	.byte	0x28, 0x61, 0x64, 0x64, 0x72, 0x65, 0x73, 0x73, 0x20, 0x26, 0x20, 0x6d, 0x61, 0x73, 0x6b, 0x29
        /*0010*/ 	.byte	0x20, 0x3d, 0x3d, 0x20, 0x30, 0x00
	.type		$str$28,@object
	.size		$str$28,($str$26 - $str$28)
$str$28:
        /*0016*/ 	.byte	0x2f, 0x74, 0x6d, 0x70, 0x2f, 0x63, 0x75, 0x74, 0x6c, 0x61, 0x73, 0x73, 0x5f, 0x73, 0x77, 0x65
        /*0026*/ 	.byte	0x65, 0x70, 0x5f, 0x73, 0x72, 0x63, 0x2f, 0x69, 0x6e, 0x63, 0x6c, 0x75, 0x64, 0x65, 0x2f, 0x63
        /*0036*/ 	.byte	0x75, 0x74, 0x65, 0x2f, 0x70, 0x6f, 0x69, 0x6e, 0x74, 0x65, 0x72, 0x5f, 0x66, 0x6c, 0x61, 0x67
        /*0046*/ 	.byte	0x67, 0x65, 0x64, 0x2e, 0x68, 0x70, 0x70, 0x00
	.type		$str$26,@object
	.size		$str$26,($str$25 - $str$26)
$str$26:
        /*004e*/ 	.byte	0x2f, 0x74, 0x6d, 0x70, 0x2f, 0x63, 0x75, 0x74, 0x6c, 0x61, 0x73, 0x73, 0x5f, 0x73, 0x77, 0x65
        /*005e*/ 	.byte	0x65, 0x70, 0x5f, 0x73, 0x72, 0x63, 0x2f, 0x69, 0x6e, 0x63, 0x6c, 0x75, 0x64, 0x65, 0x2f, 0x63
        /*006e*/ 	.byte	0x75, 0x74, 0x65, 0x2f, 0x61, 0x74, 0x6f, 0x6d, 0x2f, 0x63, 0x6f, 0x70, 0x79, 0x5f, 0x74, 0x72
        /*007e*/ 	.byte	0x61, 0x69, 0x74, 0x73, 0x5f, 0x73, 0x6d, 0x31, 0x30, 0x30, 0x2e, 0x68, 0x70, 0x70, 0x00
	.type		$str$25,@object
	.size		$str$25,(__unnamed_1 - $str$25)
$str$25:
        /*008d*/ 	.byte	0x28, 0x28, 0x75, 0x69, 0x6e, 0x74, 0x33, 0x32, 0x5f, 0x74, 0x28, 0x74, 0x68, 0x72, 0x65, 0x61
        /*009d*/ 	.byte	0x64, 0x49, 0x64, 0x78, 0x2e, 0x78, 0x29, 0x20, 0x2f, 0x20, 0x33, 0x32, 0x29, 0x20, 0x25, 0x20
        /*00ad*/ 	.byte	0x34, 0x29, 0x20, 0x3d, 0x3d, 0x20, 0x28, 0x28, 0x28, 0x74, 0x6d, 0x65, 0x6d, 0x5f, 0x61, 0x64
        /*00bd*/ 	.byte	0x64, 0x72, 0x20, 0x3e, 0x3e, 0x20, 0x31, 0x36, 0x29, 0x20, 0x2f, 0x20, 0x33, 0x32, 0x29, 0x20
        /*00cd*/ 	.byte	0x25, 0x20, 0x34, 0x29, 0x00
	.type		__unnamed_1,@object
	.size		__unnamed_1,(__unnamed_2 - __unnamed_1)
__unnamed_1:
        /*00d2*/ 	.byte	0x61, 0x75, 0x74, 0x6f, 0x20, 0x63, 0x75, 0x74, 0x65, 0x3a, 0x3a, 0x61, 0x73, 0x5f, 0x70, 0x6f
        /* <DEDUP_REMOVED lines=24> */
        /*0262*/ 	.byte	0x30, 0x39, 0x36, 0x3e, 0x3e, 0x3e, 0x3e, 0x5d, 0x00
	.type		__unnamed_2,@object
	.size		__unnamed_2,(.L_2 - __unnamed_2)
__unnamed_2:
        /* <DEDUP_REMOVED lines=46> */
        /*054b*/ 	.byte	0x75, 0x74, 0x65, 0x3a, 0x3a, 0x43, 0x3c, 0x30, 0x3e, 0x3e, 0x3e, 0x3e, 0x5d, 0x00
.L_2:


//--------------------- .nv.shared._ZN7cutlass13device_kernelINS_4gemm6kernel13GemmUniversalIN4cute5tupleIJiiiiEEENS1_10collective13CollectiveMmaINS1_35MainloopSm100TmaUmmaWarpSpecializedILi3ELi2ELi4ENS5_IJNS4_1CILi1EEESB_SB_EEEEENS5_IJNSA_ILi64EEENSA_ILi192EEENSA_ILi128EEEEEENS_10bfloat16_tENS5_IJlSB_lEEESI_SJ_NS4_8TiledMMAINS4_8MMA_AtomIJNS4_20SM100_MMA_F16BF16_SSISI_SI_fLi64ELi192ELNS4_4UMMA5MajorE0ELSO_0ELNSN_7ScaleInE0ELSP_0EEEEEENS4_6LayoutISC_NS5_IJNSA_ILi0EEEST_ST_EEEEENS5_IJNS4_10UnderscoreESW_SW_EEEEENS4_13SM90_TMA_LOADENS4_14ComposedLayoutINS4_7SwizzleILi3ELi4ELi3EEENS4_18smem_ptr_flag_bitsILi16EEENSS_INS5_IJNSA_ILi8EEESE_EEENS5_IJSE_SB_EEEEEEEvNS4_8identityESZ_S19_vS1A_EENS_8epilogue10collective18CollectiveEpilogueINS1C_23Sm100TmaWarpSpecializedILi3ELi2ELi32ELb1ELb0EEEJSH_NS5_IJNSS_ISE_SB_EES1H_EEESI_SJ_SI_SJ_NS1C_6fusion15FusionCallbacksIS1G_NS1J_17LinearCombinationISI_fSI_fLNS_15FloatRoundStyleE2EEESH_S1I_JEEENS4_5SM1004TMEM4LOAD26SM100_TMEM_LOAD_16dp256b8xESZ_S19_NS4_17SM75_U32x4_LDSM_NENS4_14SM90_TMA_STOREES19_NS4_17SM90_U32x4_STSM_NENS4_39AutoVectorizingCopyWithAssumedAlignmentILi128EEEEEEvvEEEEvNT_6ParamsE --------------------------
	.section	.nv.shared._ZN7cutlass13device_kernelINS_4gemm6kernel13GemmUniversalIN4cute5tupleIJiiiiEEENS1_10collective13CollectiveMmaINS1_35MainloopSm100TmaUmmaWarpSpecializedILi3ELi2ELi4ENS5_IJNS4_1CILi1EEESB_SB_EEEEENS5_IJNSA_ILi64EEENSA_ILi192EEENSA_ILi128EEEEEENS_10bfloat16_tENS5_IJlSB_lEEESI_SJ_NS4_8TiledMMAINS4_8MMA_AtomIJNS4_20SM100_MMA_F16BF16_SSISI_SI_fLi64ELi192ELNS4_4UMMA5MajorE0ELSO_0ELNSN_7ScaleInE0ELSP_0EEEEEENS4_6LayoutISC_NS5_IJNSA_ILi0EEEST_ST_EEEEENS5_IJNS4_10UnderscoreESW_SW_EEEEENS4_13SM90_TMA_LOADENS4_14ComposedLayoutINS4_7SwizzleILi3ELi4ELi3EEENS4_18smem_ptr_flag_bitsILi16EEENSS_INS5_IJNSA_ILi8EEESE_EEENS5_IJSE_SB_EEEEEEEvNS4_8identityESZ_S19_vS1A_EENS_8epilogue10collective18CollectiveEpilogueINS1C_23Sm100TmaWarpSpecializedILi3ELi2ELi32ELb1ELb0EEEJSH_NS5_IJNSS_ISE_SB_EES1H_EEESI_SJ_SI_SJ_NS1C_6fusion15FusionCallbacksIS1G_NS1J_17LinearCombinationISI_fSI_fLNS_15FloatRoundStyleE2EEESH_S1I_JEEENS4_5SM1004TMEM4LOAD26SM100_TMEM_LOAD_16dp256b8xESZ_S19_NS4_17SM75_U32x4_LDSM_NENS4_14SM90_TMA_STOREES19_NS4_17SM90_U32x4_STSM_NENS4_39AutoVectorizingCopyWithAssumedAlignmentILi128EEEEEEvvEEEEvNT_6ParamsE,"aw",@nobits
	.sectionflags	@""
	.align	16
	.zero		1024


//--------------------- .nv.shared.reserved.0     --------------------------
	.section	.nv.shared.reserved.0,"aw",@nobits
	.weak		__nv_reservedSMEM_offset_0_alias
	.size		__nv_reservedSMEM_offset_0_alias, 0, 64
	.other		__nv_reservedSMEM_offset_0_alias,@"STO_CUDA_RESERVED_SHARED STV_DEFAULT"
__nv_reservedSMEM_offset_0_alias:
	.zero		0
.nv.shared.reserved.0:
	.zero		64
	.weak		__nv_reservedSMEM_tcgen05_partition
	.type		__nv_reservedSMEM_tcgen05_partition,@object
	.size		__nv_reservedSMEM_tcgen05_partition,(.L_0 - __nv_reservedSMEM_tcgen05_partition)
__nv_reservedSMEM_tcgen05_partition:
	.zero		32
.L_0:


//--------------------- .nv.global                --------------------------
	.section	.nv.global,"aw",@nobits
.nv.global:
	.type		_ZN40_INTERNAL_1dc2573d_4_k_cu_d29e4653_110024cute1_E,@object
	.size		_ZN40_INTERNAL_1dc2573d_4_k_cu_d29e4653_110024cute1_E,(_ZN40_INTERNAL_1dc2573d_4_k_cu_d29e4653_110024cuda3std3__45__cpo6cbeginE - _ZN40_INTERNAL_1dc2573d_4_k_cu_d29e4653_110024cute1_E)
_ZN40_INTERNAL_1dc2573d_4_k_cu_d29e4653_110024cute1_E:
	.zero		1
	.type		_ZN40_INTERNAL_1dc2573d_4_k_cu_d29e4653_110024cuda3std3__45__cpo6cbeginE,@object
	.size		_ZN40_INTERNAL_1dc2573d_4_k_cu_d29e4653_110024cuda3std3__45__cpo6cbeginE,(_ZN40_INTERNAL_1dc2573d_4_k_cu_d29e4653_110024cuda3std3__48in_placeE - _ZN40_INTERNAL_1dc2573d_4_k_cu_d29e4653_110024cuda3std3__45__cpo6cbeginE)
_ZN40_INTERNAL_1dc2573d_4_k_cu_d29e4653_110024cuda3std3__45__cpo6cbeginE:
	.zero		1
	.type		_ZN40_INTERNAL_1dc2573d_4_k_cu_d29e4653_110024cuda3std3__48in_placeE,@object
	.size		_ZN40_INTERNAL_1dc2573d_4_k_cu_d29e4653_110024cuda3std3__48in_placeE,(_ZN40_INTERNAL_1dc2573d_4_k_cu_d29e4653_110024cuda3std6ranges3__45__cpo9iter_moveE - _ZN40_INTERNAL_1dc2573d_4_k_cu_d29e4653_110024cuda3std3__48in_placeE)
_ZN40_INTERNAL_1dc2573d_4_k_cu_d29e4653_110024cuda3std3__48in_placeE:
	.zero		1
	.type		_ZN40_INTERNAL_1dc2573d_4_k_cu_d29e4653_110024cuda3std6ranges3__45__cpo9iter_moveE,@object
	.size		_ZN40_INTERNAL_1dc2573d_4_k_cu_d29e4653_110024cuda3std6ranges3__45__cpo9iter_moveE,(_ZN40_INTERNAL_1dc2573d_4_k_cu_d29e4653_110024cuda3std3__45__cpo5beginE - _ZN40_INTERNAL_1dc2573d_4_k_cu_d29e4653_110024cuda3std6ranges3__45__cpo9iter_moveE)
_ZN40_INTERNAL_1dc2573d_4_k_cu_d29e4653_110024cuda3std6ranges3__45__cpo9iter_moveE:
	.zero		1
	.type		_ZN40_INTERNAL_1dc2573d_4_k_cu_d29e4653_110024cuda3std3__45__cpo5beginE,@object
	.size		_ZN40_INTERNAL_1dc2573d_4_k_cu_d29e4653_110024cuda3std3__45__cpo5beginE,(_ZN40_INTERNAL_1dc2573d_4_k_cu_d29e4653_110024cuda3std3__442_GLOBAL__N__1dc2573d_4_k_cu_d29e4653_110026ignoreE - _ZN40_INTERNAL_1dc2573d_4_k_cu_d29e4653_110024cuda3std3__45__cpo5beginE)
_ZN40_INTERNAL_1dc2573d_4_k_cu_d29e4653_110024cuda3std3__45__cpo5beginE:
	.zero		1
	.type		_ZN40_INTERNAL_1dc2573d_4_k_cu_d29e4653_110024cuda3std3__442_GLOBAL__N__1dc2573d_4_k_cu_d29e4653_110026ignoreE,@object
	.size		_ZN40_INTERNAL_1dc2573d_4_k_cu_d29e4653_110024cuda3std3__442_GLOBAL__N__1dc2573d_4_k_cu_d29e4653_110026ignoreE,(_ZN40_INTERNAL_1dc2573d_4_k_cu_d29e4653_110024cute7productE - _ZN40_INTERNAL_1dc2573d_4_k_cu_d29e4653_110024cuda3std3__442_GLOBAL__N__1dc2573d_4_k_cu_d29e4653_110026ignoreE)
_ZN40_INTERNAL_1dc2573d_4_k_cu_d29e4653_110024cuda3std3__442_GLOBAL__N__1dc2573d_4_k_cu_d29e4653_110026ignoreE:
	.zero		1
	.type		_ZN40_INTERNAL_1dc2573d_4_k_cu_d29e4653_110024cute7productE,@object
	.size		_ZN40_INTERNAL_1dc2573d_4_k_cu_d29e4653_110024cute7productE,(_ZN40_INTERNAL_1dc2573d_4_k_cu_d29e4653_110024cuda3std3__45__cpo3endE - _ZN40_INTERNAL_1dc2573d_4_k_cu_d29e4653_110024cute7productE)
_ZN40_INTERNAL_1dc2573d_4_k_cu_d29e4653_110024cute7productE:
	.zero		1
	.type		_ZN40_INTERNAL_1dc2573d_4_k_cu_d29e4653_110024cuda3std3__45__cpo3endE,@object
	.size		_ZN40_INTERNAL_1dc2573d_4_k_cu_d29e4653_110024cuda3std3__45__cpo3endE,(_ZN40_INTERNAL_1dc2573d_4_k_cu_d29e4653_110024cuda3std3__419piecewise_constructE - _ZN40_INTERNAL_1dc2573d_4_k_cu_d29e4653_110024cuda3std3__45__cpo3endE)
_ZN40_INTERNAL_1dc2573d_4_k_cu_d29e4653_110024cuda3std3__45__cpo3endE:
	.zero		1
	.type		_ZN40_INTERNAL_1dc2573d_4_k_cu_d29e4653_110024cuda3std3__419piecewise_constructE,@object
	.size		_ZN40_INTERNAL_1dc2573d_4_k_cu_d29e4653_110024cuda3std3__419piecewise_constructE,(_ZN40_INTERNAL_1dc2573d_4_k_cu_d29e4653_110024cuda3std3__45__cpo4cendE - _ZN40_INTERNAL_1dc2573d_4_k_cu_d29e4653_110024cuda3std3__419piecewise_constructE)
_ZN40_INTERNAL_1dc2573d_4_k_cu_d29e4653_110024cuda3std3__419piecewise_constructE:
	.zero		1
	.type		_ZN40_INTERNAL_1dc2573d_4_k_cu_d29e4653_110024cuda3std3__45__cpo4cendE,@object
	.size		_ZN40_INTERNAL_1dc2573d_4_k_cu_d29e4653_110024cuda3std3__45__cpo4cendE,(_ZN40_INTERNAL_1dc2573d_4_k_cu_d29e4653_110024cuda3std6ranges3__45__cpo4swapE - _ZN40_INTERNAL_1dc2573d_4_k_cu_d29e4653_110024cuda3std3__45__cpo4cendE)
_ZN40_INTERNAL_1dc2573d_4_k_cu_d29e4653_110024cuda3std3__45__cpo4cendE:
	.zero		1
	.type		_ZN40_INTERNAL_1dc2573d_4_k_cu_d29e4653_110024cuda3std6ranges3__45__cpo4swapE,@object
	.size		_ZN40_INTERNAL_1dc2573d_4_k_cu_d29e4653_110024cuda3std6ranges3__45__cpo4swapE,(.L_10 - _ZN40_INTERNAL_1dc2573d_4_k_cu_d29e4653_110024cuda3std6ranges3__45__cpo4swapE)
_ZN40_INTERNAL_1dc2573d_4_k_cu_d29e4653_110024cuda3std6ranges3__45__cpo4swapE:
	.zero		1
.L_10:


//--------------------- .nv.constant0._ZN7cutlass13device_kernelINS_4gemm6kernel13GemmUniversalIN4cute5tupleIJiiiiEEENS1_10collective13CollectiveMmaINS1_35MainloopSm100TmaUmmaWarpSpecializedILi3ELi2ELi4ENS5_IJNS4_1CILi1EEESB_SB_EEEEENS5_IJNSA_ILi64EEENSA_ILi192EEENSA_ILi128EEEEEENS_10bfloat16_tENS5_IJlSB_lEEESI_SJ_NS4_8TiledMMAINS4_8MMA_AtomIJNS4_20SM100_MMA_F16BF16_SSISI_SI_fLi64ELi192ELNS4_4UMMA5MajorE0ELSO_0ELNSN_7ScaleInE0ELSP_0EEEEEENS4_6LayoutISC_NS5_IJNSA_ILi0EEEST_ST_EEEEENS5_IJNS4_10UnderscoreESW_SW_EEEEENS4_13SM90_TMA_LOADENS4_14ComposedLayoutINS4_7SwizzleILi3ELi4ELi3EEENS4_18smem_ptr_flag_bitsILi16EEENSS_INS5_IJNSA_ILi8EEESE_EEENS5_IJSE_SB_EEEEEEEvNS4_8identityESZ_S19_vS1A_EENS_8epilogue10collective18CollectiveEpilogueINS1C_23Sm100TmaWarpSpecializedILi3ELi2ELi32ELb1ELb0EEEJSH_NS5_IJNSS_ISE_SB_EES1H_EEESI_SJ_SI_SJ_NS1C_6fusion15FusionCallbacksIS1G_NS1J_17LinearCombinationISI_fSI_fLNS_15FloatRoundStyleE2EEESH_S1I_JEEENS4_5SM1004TMEM4LOAD26SM100_TMEM_LOAD_16dp256b8xESZ_S19_NS4_17SM75_U32x4_LDSM_NENS4_14SM90_TMA_STOREES19_NS4_17SM90_U32x4_STSM_NENS4_39AutoVectorizingCopyWithAssumedAlignmentILi128EEEEEEvvEEEEvNT_6ParamsE --------------------------
	.section	.nv.constant0._ZN7cutlass13device_kernelINS_4gemm6kernel13GemmUniversalIN4cute5tupleIJiiiiEEENS1_10collective13CollectiveMmaINS1_35MainloopSm100TmaUmmaWarpSpecializedILi3ELi2ELi4ENS5_IJNS4_1CILi1EEESB_SB_EEEEENS5_IJNSA_ILi64EEENSA_ILi192EEENSA_ILi128EEEEEENS_10bfloat16_tENS5_IJlSB_lEEESI_SJ_NS4_8TiledMMAINS4_8MMA_AtomIJNS4_20SM100_MMA_F16BF16_SSISI_SI_fLi64ELi192ELNS4_4UMMA5MajorE0ELSO_0ELNSN_7ScaleInE0ELSP_0EEEEEENS4_6LayoutISC_NS5_IJNSA_ILi0EEEST_ST_EEEEENS5_IJNS4_10UnderscoreESW_SW_EEEEENS4_13SM90_TMA_LOADENS4_14ComposedLayoutINS4_7SwizzleILi3ELi4ELi3EEENS4_18smem_ptr_flag_bitsILi16EEENSS_INS5_IJNSA_ILi8EEESE_EEENS5_IJSE_SB_EEEEEEEvNS4_8identityESZ_S19_vS1A_EENS_8epilogue10collective18CollectiveEpilogueINS1C_23Sm100TmaWarpSpecializedILi3ELi2ELi32ELb1ELb0EEEJSH_NS5_IJNSS_ISE_SB_EES1H_EEESI_SJ_SI_SJ_NS1C_6fusion15FusionCallbacksIS1G_NS1J_17LinearCombinationISI_fSI_fLNS_15FloatRoundStyleE2EEESH_S1I_JEEENS4_5SM1004TMEM4LOAD26SM100_TMEM_LOAD_16dp256b8xESZ_S19_NS4_17SM75_U32x4_LDSM_NENS4_14SM90_TMA_STOREES19_NS4_17SM90_U32x4_STSM_NENS4_39AutoVectorizingCopyWithAssumedAlignmentILi128EEEEEEvvEEEEvNT_6ParamsE,"a",@progbits
	.sectionflags	@""
	.align	4
.nv.constant0._ZN7cutlass13device_kernelINS_4gemm6kernel13GemmUniversalIN4cute5tupleIJiiiiEEENS1_10collective13CollectiveMmaINS1_35MainloopSm100TmaUmmaWarpSpecializedILi3ELi2ELi4ENS5_IJNS4_1CILi1EEESB_SB_EEEEENS5_IJNSA_ILi64EEENSA_ILi192EEENSA_ILi128EEEEEENS_10bfloat16_tENS5_IJlSB_lEEESI_SJ_NS4_8TiledMMAINS4_8MMA_AtomIJNS4_20SM100_MMA_F16BF16_SSISI_SI_fLi64ELi192ELNS4_4UMMA5MajorE0ELSO_0ELNSN_7ScaleInE0ELSP_0EEEEEENS4_6LayoutISC_NS5_IJNSA_ILi0EEEST_ST_EEEEENS5_IJNS4_10UnderscoreESW_SW_EEEEENS4_13SM90_TMA_LOADENS4_14ComposedLayoutINS4_7SwizzleILi3ELi4ELi3EEENS4_18smem_ptr_flag_bitsILi16EEENSS_INS5_IJNSA_ILi8EEESE_EEENS5_IJSE_SB_EEEEEEEvNS4_8identityESZ_S19_vS1A_EENS_8epilogue10collective18CollectiveEpilogueINS1C_23Sm100TmaWarpSpecializedILi3ELi2ELi32ELb1ELb0EEEJSH_NS5_IJNSS_ISE_SB_EES1H_EEESI_SJ_SI_SJ_NS1C_6fusion15FusionCallbacksIS1G_NS1J_17LinearCombinationISI_fSI_fLNS_15FloatRoundStyleE2EEESH_S1I_JEEENS4_5SM1004TMEM4LOAD26SM100_TMEM_LOAD_16dp256b8xESZ_S19_NS4_17SM75_U32x4_LDSM_NENS4_14SM90_TMA_STOREES19_NS4_17SM90_U32x4_STSM_NENS4_39AutoVectorizingCopyWithAssumedAlignmentILi128EEEEEEvvEEEEvNT_6ParamsE:
	.zero		2944


//--------------------- SYMBOLS --------------------------

	.type		.nv.reservedSmem.offset0,@object
	.size		.nv.reservedSmem.offset0,0x4
	.type		.nv.reservedSmem.cap,@object
	.size		.nv.reservedSmem.cap,0x4
	.type		__assertfail,@function
